	.headerflags	@"EF_CUDA_TEXMODE_UNIFIED EF_CUDA_64BIT_ADDRESS EF_CUDA_ACCELERATORS EF_CUDA_SM90 EF_CUDA_VIRTUAL_SM(EF_CUDA_SM90)"
	.elftype	@"ET_EXEC"


//--------------------- .nv.info                  --------------------------
	.section	.nv.info,"",@"SHT_CUDA_INFO"
	.align	4


	//----- nvinfo : EIATTR_REGCOUNT
	.align		4
        /*0000*/ 	.byte	0x04, 0x2f
        /*0002*/ 	.short	(.L_1 - .L_0)
	.align		4
.L_0:
        /*0004*/ 	.word	index@(triton_mm)
        /*0008*/ 	.word	0x00000060


	//----- nvinfo : EIATTR_MIN_STACK_SIZE
	.align		4
.L_1:
        /*000c*/ 	.byte	0x04, 0x12
        /*000e*/ 	.short	(.L_3 - .L_2)
	.align		4
.L_2:
        /*0010*/ 	.word	index@(triton_mm)
        /*0014*/ 	.word	0x00000000


	//----- nvinfo : EIATTR_FRAME_SIZE
	.align		4
.L_3:
        /*0018*/ 	.byte	0x04, 0x11
        /*001a*/ 	.short	(.L_5 - .L_4)
	.align		4
.L_4:
        /*001c*/ 	.word	index@(triton_mm)
        /*0020*/ 	.word	0x00000000


	//----- nvinfo : EIATTR_MIN_STACK_SIZE
	.align		4
.L_5:
        /*0024*/ 	.byte	0x04, 0x12
        /*0026*/ 	.short	(.L_7 - .L_6)
	.align		4
.L_6:
        /*0028*/ 	.word	index@(triton_mm)
        /*002c*/ 	.word	0x00000000
.L_7:


//--------------------- .nv.info.triton_mm        --------------------------
	.section	.nv.info.triton_mm,"",@"SHT_CUDA_INFO"
	.sectionflags	@""
	.align	4


	//----- nvinfo : EIATTR_CUDA_API_VERSION
	.align		4
        /*0000*/ 	.byte	0x04, 0x37
        /*0002*/ 	.short	(.L_9 - .L_8)
.L_8:
        /*0004*/ 	.word	0x0000007c


	//----- nvinfo : EIATTR_KPARAM_INFO
	.align		4
.L_9:
        /*0008*/ 	.byte	0x04, 0x17
        /*000a*/ 	.short	(.L_11 - .L_10)
.L_10:
        /*000c*/ 	.word	0x00000000
        /*0010*/ 	.short	0x0003
        /*0012*/ 	.short	0x0018
        /*0014*/ 	.byte	0x00, 0xf0, 0x21, 0x00


	//----- nvinfo : EIATTR_KPARAM_INFO
	.align		4
.L_11:
        /*0018*/ 	.byte	0x04, 0x17
        /*001a*/ 	.short	(.L_13 - .L_12)
.L_12:
        /*001c*/ 	.word	0x00000000
        /*0020*/ 	.short	0x0002
        /*0022*/ 	.short	0x0010
        /*0024*/ 	.byte	0x00, 0xf0, 0x21, 0x00


	//----- nvinfo : EIATTR_KPARAM_INFO
	.align		4
.L_13:
        /*0028*/ 	.byte	0x04, 0x17
        /*002a*/ 	.short	(.L_15 - .L_14)
.L_14:
        /*002c*/ 	.word	0x00000000
        /*0030*/ 	.short	0x0001
        /*0032*/ 	.short	0x0008
        /*0034*/ 	.byte	0x00, 0xf0, 0x21, 0x00


	//----- nvinfo : EIATTR_KPARAM_INFO
	.align		4
.L_15:
        /*0038*/ 	.byte	0x04, 0x17
        /*003a*/ 	.short	(.L_17 - .L_16)
.L_16:
        /*003c*/ 	.word	0x00000000
        /*0040*/ 	.short	0x0000
        /*0042*/ 	.short	0x0000
        /*0044*/ 	.byte	0x00, 0xf0, 0x21, 0x00


	//----- nvinfo : EIATTR_SPARSE_MMA_MASK
	.align		4
.L_17:
        /*0048*/ 	.byte	0x03, 0x50
        /*004a*/ 	.short	0x0000


	//----- nvinfo : EIATTR_MAXREG_COUNT
	.align		4
        /*004c*/ 	.byte	0x03, 0x1b
        /*004e*/ 	.short	0x00ff


	//----- nvinfo : EIATTR_COOP_GROUP_MASK_REGIDS
	.align		4
        /*0050*/ 	.byte	0x04, 0x29
        /*0052*/ 	.short	(.L_19 - .L_18)


	//   ....[0]....
.L_18:
        /*0054*/ 	.word	0xffffffff


	//----- nvinfo : EIATTR_COOP_GROUP_INSTR_OFFSETS
	.align		4
.L_19:
        /*0058*/ 	.byte	0x04, 0x28
        /*005a*/ 	.short	(.L_21 - .L_20)


	//   ....[0]....
.L_20:
        /*005c*/ 	.word	0x00001540


	//----- nvinfo : EIATTR_EXIT_INSTR_OFFSETS
	.align		4
.L_21:
        /*0060*/ 	.byte	0x04, 0x1c
        /*0062*/ 	.short	(.L_23 - .L_22)


	//   ....[0]....
.L_22:
        /*0064*/ 	.word	0x000028b0


	//   ....[1]....
        /*0068*/ 	.word	0x000028d0


	//----- nvinfo : EIATTR_MAX_THREADS
	.align		4
.L_23:
        /*006c*/ 	.byte	0x04, 0x05
        /*006e*/ 	.short	(.L_25 - .L_24)
.L_24:
        /*0070*/ 	.word	0x00000080
        /*0074*/ 	.word	0x00000001
        /*0078*/ 	.word	0x00000001


	//----- nvinfo : EIATTR_CBANK_PARAM_SIZE
	.align		4
.L_25:
        /*007c*/ 	.byte	0x03, 0x19
        /*007e*/ 	.short	0x0020


	//----- nvinfo : EIATTR_PARAM_CBANK
	.align		4
        /*0080*/ 	.byte	0x04, 0x0a
        /*0082*/ 	.short	(.L_27 - .L_26)
	.align		4
.L_26:
        /*0084*/ 	.word	index@(.nv.constant0.triton_mm)
        /*0088*/ 	.short	0x0210
        /*008a*/ 	.short	0x0020


	//----- nvinfo : EIATTR_SW_WAR
	.align		4
.L_27:
        /*008c*/ 	.byte	0x04, 0x36
        /*008e*/ 	.short	(.L_29 - .L_28)
.L_28:
        /*0090*/ 	.word	0x00000008
.L_29:


//--------------------- .nv.callgraph             --------------------------
	.section	.nv.callgraph,"",@"SHT_CUDA_CALLGRAPH"
	.align	4
	.sectionentsize	8
	.align		4
        /*0000*/ 	.word	0x00000000
	.align		4
        /*0004*/ 	.word	0xffffffff
	.align		4
        /*0008*/ 	.word	0x00000000
	.align		4
        /*000c*/ 	.word	0xfffffffe
	.align		4
        /*0010*/ 	.word	0x00000000
	.align		4
        /*0014*/ 	.word	0xfffffffd
	.align		4
        /*0018*/ 	.word	0x00000000
	.align		4
        /*001c*/ 	.word	0xfffffffc


//--------------------- .text.triton_mm           --------------------------
	.section	.text.triton_mm,"ax",@progbits
	.sectionflags	@"SHF_BARRIERS=1"
	.align	128
        .global         triton_mm
        .type           triton_mm,@function
        .size           triton_mm,(.L_x_2 - triton_mm)
        .other          triton_mm,@"STO_CUDA_ENTRY STV_DEFAULT"
triton_mm:
.text.triton_mm:
[----:B------:R-:W1:Y:S01]  /*0000*/  LDC R1, c[0x0][0x28] ;  /* 0x00000a00ff017b82 */ /* 0x000e620000000800 */
[----:B------:R-:W2:Y:S01]  /*0010*/  S2R R7, SR_CTAID.X ;  /* 0x0000000000077919 */ /* 0x000ea20000002500 */
[----:B------:R-:W-:-:S06]  /*0020*/  IMAD.MOV.U32 R3, RZ, RZ, 0x40 ;  /* 0x00000040ff037424 */ /* 0x000fcc00078e00ff */
[----:B------:R-:W3:Y:S01]  /*0030*/  S2UR UR4, SR_CgaCtaId ;  /* 0x00000000000479c3 */ /* 0x000ee20000008800 */
[----:B------:R-:W-:Y:S01]  /*0040*/  UMOV UR10, 0x400 ;  /* 0x00000400000a7882 */ /* 0x000fe20000000000 */
[----:B------:R-:W-:Y:S01]  /*0050*/  ULDC.64 UR14, c[0x0][0x208] ;  /* 0x00008200000e7ab9 */ /* 0x000fe20000000a00 */
[----:B------:R-:W-:Y:S01]  /*0060*/  IMAD.MOV.U32 R62, RZ, RZ, -0x80 ;  /* 0xffffff80ff3e7424 */ /* 0x000fe200078e00ff */
[----:B------:R-:W-:Y:S01]  /*0070*/  UMOV UR11, 0x3 ;  /* 0x00000003000b7882 */ /* 0x000fe20000000000 */
[----:B------:R-:W-:Y:S01]  /*0080*/  UMOV UR12, 0xffffffff ;  /* 0xffffffff000c7882 */ /* 0x000fe20000000000 */
[----:B------:R-:W-:Y:S02]  /*0090*/  UMOV UR5, URZ ;  /* 0x0000003f00057c82 */ /* 0x000fe40008000000 */
[----:B------:R-:W4:Y:S01]  /*00a0*/  LDC.64 R32, c[0x0][0x220] ;  /* 0x00008800ff207b82 */ /* 0x000f220000000a00 */
[----:B---3--:R-:W-:-:S03]  /*00b0*/  UPRMT UR10, UR4, 0x654, UR10 ;  /* 0x00000654040a7896 */ /* 0x008fc6000800000a */
[----:B------:R-:W-:Y:S01]  /*00c0*/  UMOV UR4, URZ ;  /* 0x0000003f00047c82 */ /* 0x000fe20008000000 */
[----:B--2---:R-:W-:Y:S02]  /*00d0*/  SHF.R.S32.HI R0, RZ, 0x1f, R7 ;  /* 0x0000001fff007819 */ /* 0x004fe40000011407 */
[-C--:B------:R-:W-:Y:S02]  /*00e0*/  IABS R8, R7.reuse ;  /* 0x0000000700087213 */ /* 0x080fe40000000000 */
[----:B------:R-:W-:-:S04]  /*00f0*/  LEA.HI R0, R0, R7, RZ, 0x3 ;  /* 0x0000000700007211 */ /* 0x000fc800078f18ff */
[----:B------:R-:W-:-:S05]  /*0100*/  LOP3.LUT R11, R0, 0xfffffff8, RZ, 0xc0, !PT ;  /* 0xfffffff8000b7812 */ /* 0x000fca00078ec0ff */
[----:B------:R-:W-:-:S05]  /*0110*/  IMAD.MOV R4, RZ, RZ, -R11 ;  /* 0x000000ffff047224 */ /* 0x000fca00078e0a0b */
[----:B------:R-:W-:-:S04]  /*0120*/  VIADDMNMX R4, R4, R3, 0x8, PT ;  /* 0x0000000804047446 */ /* 0x000fc80003800103 */
[----:B------:R-:W-:-:S04]  /*0130*/  IABS R9, R4 ;  /* 0x0000000400097213 */ /* 0x000fc80000000000 */
[----:B------:R-:W2:Y:S08]  /*0140*/  I2F.RP R0, R9 ;  /* 0x0000000900007306 */ /* 0x000eb00000209400 */
[----:B--2---:R-:W2:Y:S02]  /*0150*/  MUFU.RCP R0, R0 ;  /* 0x0000000000007308 */ /* 0x004ea40000001000 */
[----:B--2---:R-:W-:-:S02]  /*0160*/  VIADD R2, R0, 0xffffffe ;  /* 0x0ffffffe00027836 */ /* 0x004fc40000000000 */
[----:B------:R-:W2:Y:S04]  /*0170*/  S2R R0, SR_TID.X ;  /* 0x0000000000007919 */ /* 0x000ea80000002100 */
[----:B------:R3:W5:Y:S02]  /*0180*/  F2I.FTZ.U32.TRUNC.NTZ R3, R2 ;  /* 0x0000000200037305 */ /* 0x000764000021f000 */
[----:B---3--:R-:W-:Y:S02]  /*0190*/  IMAD.MOV.U32 R2, RZ, RZ, RZ ;  /* 0x000000ffff027224 */ /* 0x008fe400078e00ff */
[----:B-----5:R-:W-:-:S04]  /*01a0*/  IMAD.MOV R6, RZ, RZ, -R3 ;  /* 0x000000ffff067224 */ /* 0x020fc800078e0a03 */
[----:B------:R-:W-:Y:S02]  /*01b0*/  IMAD R5, R6, R9, RZ ;  /* 0x0000000906057224 */ /* 0x000fe400078e02ff */
[----:B------:R-:W-:Y:S01]  /*01c0*/  IMAD.MOV.U32 R6, RZ, RZ, R8 ;  /* 0x000000ffff067224 */ /* 0x000fe200078e0008 */
[----:B------:R-:W-:Y:S01]  /*01d0*/  IABS R8, R4 ;  /* 0x0000000400087213 */ /* 0x000fe20000000000 */
[----:B------:R-:W-:-:S04]  /*01e0*/  IMAD.HI.U32 R3, R3, R5, R2 ;  /* 0x0000000503037227 */ /* 0x000fc800078e0002 */
[----:B------:R-:W-:Y:S02]  /*01f0*/  IMAD.IADD R5, R7, 0x1, -R11 ;  /* 0x0000000107057824 */ /* 0x000fe400078e0a0b */
[----:B------:R-:W-:Y:S01]  /*0200*/  IMAD.MOV R13, RZ, RZ, -R8 ;  /* 0x000000ffff0d7224 */ /* 0x000fe200078e0a08 */
[----:B--2---:R-:W-:Y:S01]  /*0210*/  SHF.R.U32.HI R12, RZ, 0x4, R0 ;  /* 0x00000004ff0c7819 */ /* 0x004fe20000011600 */
[----:B------:R-:W-:Y:S01]  /*0220*/  IMAD.HI.U32 R2, R3, R6, RZ ;  /* 0x0000000603027227 */ /* 0x000fe200078e00ff */
[----:B------:R-:W-:Y:S02]  /*0230*/  IABS R8, R5 ;  /* 0x0000000500087213 */ /* 0x000fe40000000000 */
[----:B------:R-:W-:Y:S01]  /*0240*/  LOP3.LUT R5, R5, R4, RZ, 0x3c, !PT ;  /* 0x0000000405057212 */ /* 0x000fe200078e3cff */
[----:B------:R-:W-:Y:S01]  /*0250*/  IMAD R2, R2, R13, R6 ;  /* 0x0000000d02027224 */ /* 0x000fe200078e0206 */
[----:B------:R-:W-:Y:S01]  /*0260*/  SGXT.U32 R12, R12, 0x3 ;  /* 0x000000030c0c781a */ /* 0x000fe20000000000 */
[----:B------:R-:W-:Y:S01]  /*0270*/  IMAD.HI.U32 R3, R3, R8, RZ ;  /* 0x0000000803037227 */ /* 0x000fe200078e00ff */
[----:B------:R-:W-:-:S02]  /*0280*/  ISETP.GE.AND P2, PT, R5, RZ, PT ;  /* 0x000000ff0500720c */ /* 0x000fc40003f46270 */
[----:B------:R-:W-:Y:S01]  /*0290*/  ISETP.GT.U32.AND P1, PT, R9, R2, PT ;  /* 0x000000020900720c */ /* 0x000fe20003f24070 */
[----:B------:R-:W-:Y:S01]  /*02a0*/  IMAD R6, R3, R13, R8 ;  /* 0x0000000d03067224 */ /* 0x000fe200078e0208 */
[----:B------:R-:W-:Y:S02]  /*02b0*/  SHF.R.U32.HI R5, RZ, 0x4, R0 ;  /* 0x00000004ff057819 */ /* 0x000fe40000011600 */
[C---:B------:R-:W-:Y:S02]  /*02c0*/  LOP3.LUT R13, R12.reuse, 0x38, RZ, 0xfc, !PT ;  /* 0x000000380c0d7812 */ /* 0x040fe400078efcff */
[----:B------:R-:W-:Y:S02]  /*02d0*/  ISETP.GT.U32.AND P0, PT, R9, R6, PT ;  /* 0x000000060900720c */ /* 0x000fe40003f04070 */
[----:B------:R-:W-:Y:S02]  /*02e0*/  LOP3.LUT R5, R5, R0, RZ, 0x3c, !PT ;  /* 0x0000000005057212 */ /* 0x000fe400078e3cff */
[----:B------:R-:W-:-:S02]  /*02f0*/  LOP3.LUT R8, R12, 0x20, RZ, 0xfc, !PT ;  /* 0x000000200c087812 */ /* 0x000fc400078efcff */
[----:B------:R-:W-:Y:S01]  /*0300*/  SHF.R.U32.HI R86, RZ, 0x5, R0 ;  /* 0x00000005ff567819 */ /* 0x000fe20000011600 */
[--C-:B------:R-:W-:Y:S01]  /*0310*/  @!P1 IMAD.IADD R2, R2, 0x1, -R9.reuse ;  /* 0x0000000102029824 */ /* 0x100fe200078e0a09 */
[----:B------:R-:W-:Y:S01]  /*0320*/  ISETP.GE.AND P1, PT, R7, RZ, PT ;  /* 0x000000ff0700720c */ /* 0x000fe20003f26270 */
[----:B------:R-:W-:Y:S01]  /*0330*/  IMAD.SHL.U32 R10, R5, 0x8, RZ ;  /* 0x00000008050a7824 */ /* 0x000fe200078e00ff */
[----:B------:R-:W-:Y:S02]  /*0340*/  LOP3.LUT R5, R12, 0x8, RZ, 0xfc, !PT ;  /* 0x000000080c057812 */ /* 0x000fe400078efcff */
[----:B------:R-:W-:Y:S01]  /*0350*/  ISETP.GT.U32.AND P4, PT, R9, R2, PT ;  /* 0x000000020900720c */ /* 0x000fe20003f84070 */
[----:B------:R-:W-:Y:S01]  /*0360*/  @!P0 IMAD.IADD R6, R6, 0x1, -R9 ;  /* 0x0000000106068824 */ /* 0x000fe200078e0a09 */
[----:B------:R-:W-:Y:S01]  /*0370*/  LOP3.LUT R14, R10, 0x38, RZ, 0xc0, !PT ;  /* 0x000000380a0e7812 */ /* 0x000fe200078ec0ff */
[----:B------:R-:W-:Y:S01]  /*0380*/  @!P0 VIADD R3, R3, 0x1 ;  /* 0x0000000103038836 */ /* 0x000fe20000000000 */
[----:B------:R-:W-:-:S02]  /*0390*/  ISETP.NE.AND P0, PT, R4, RZ, PT ;  /* 0x000000ff0400720c */ /* 0x000fc40003f05270 */
[----:B------:R-:W-:Y:S01]  /*03a0*/  ISETP.GE.U32.AND P3, PT, R6, R9, PT ;  /* 0x000000090600720c */ /* 0x000fe20003f66070 */
[--C-:B------:R-:W-:Y:S01]  /*03b0*/  IMAD R16, R5, 0x40, R14.reuse ;  /* 0x0000004005107824 */ /* 0x100fe200078e020e */
[----:B------:R-:W-:Y:S01]  /*03c0*/  LOP3.LUT R4, RZ, R4, RZ, 0x33, !PT ;  /* 0x00000004ff047212 */ /* 0x000fe200078e33ff */
[----:B------:R-:W-:Y:S01]  /*03d0*/  IMAD.SHL.U32 R6, R0, 0x200, RZ ;  /* 0x0000020000067824 */ /* 0x000fe200078e00ff */
[C---:B------:R-:W-:Y:S01]  /*03e0*/  LOP3.LUT R7, R12.reuse, 0x18, RZ, 0xfc, !PT ;  /* 0x000000180c077812 */ /* 0x040fe200078efcff */
[--C-:B------:R-:W-:Y:S01]  /*03f0*/  IMAD R26, R13, 0x40, R14.reuse ;  /* 0x000000400d1a7824 */ /* 0x100fe200078e020e */
[----:B------:R-:W-:Y:S01]  /*0400*/  LOP3.LUT R10, R12, 0x30, RZ, 0xfc, !PT ;  /* 0x000000300c0a7812 */ /* 0x000fe200078efcff */
[----:B------:R-:W-:Y:S01]  /*0410*/  @!P4 IMAD.IADD R2, R2, 0x1, -R9 ;  /* 0x000000010202c824 */ /* 0x000fe200078e0a09 */
[----:B------:R-:W-:Y:S01]  /*0420*/  LOP3.LUT R15, R6, 0x1000, RZ, 0xc0, !PT ;  /* 0x00001000060f7812 */ /* 0x000fe200078ec0ff */
[--C-:B------:R-:W-:Y:S01]  /*0430*/  IMAD R22, R7, 0x40, R14.reuse ;  /* 0x0000004007167824 */ /* 0x100fe200078e020e */
[----:B------:R-:W-:Y:S01]  /*0440*/  LOP3.LUT R9, R12, 0x28, RZ, 0xfc, !PT ;  /* 0x000000280c097812 */ /* 0x000fe200078efcff */
[----:B------:R-:W-:Y:S01]  /*0450*/  IMAD R8, R8, 0x40, R14 ;  /* 0x0000004008087824 */ /* 0x000fe200078e020e */
[----:B------:R-:W-:Y:S01]  /*0460*/  LOP3.LUT R6, R12, 0x10, RZ, 0xfc, !PT ;  /* 0x000000100c067812 */ /* 0x000fe200078efcff */
[----:B------:R-:W-:-:S02]  /*0470*/  @P3 VIADD R3, R3, 0x1 ;  /* 0x0000000103033836 */ /* 0x000fc40000000000 */
[----:B------:R-:W-:Y:S01]  /*0480*/  IMAD R24, R9, 0x40, R14 ;  /* 0x0000004009187824 */ /* 0x000fe200078e020e */
[-C--:B------:R-:W-:Y:S01]  /*0490*/  LOP3.LUT R7, R8, R15.reuse, RZ, 0xfc, !PT ;  /* 0x0000000f08077212 */ /* 0x080fe200078efcff */
[----:B------:R-:W-:Y:S02]  /*04a0*/  IMAD.MOV.U32 R5, RZ, RZ, R3 ;  /* 0x000000ffff057224 */ /* 0x000fe400078e0003 */
[----:B------:R-:W-:Y:S01]  /*04b0*/  IMAD.MOV.U32 R3, RZ, RZ, R2 ;  /* 0x000000ffff037224 */ /* 0x000fe200078e0002 */
[----:B------:R-:W-:Y:S01]  /*04c0*/  LOP3.LUT R8, R24, R15, RZ, 0xfc, !PT ;  /* 0x0000000f18087212 */ /* 0x000fe200078efcff */
[----:B------:R-:W-:Y:S01]  /*04d0*/  @!P2 IMAD.MOV R5, RZ, RZ, -R5 ;  /* 0x000000ffff05a224 */ /* 0x000fe200078e0a05 */
[----:B------:R-:W-:Y:S01]  /*04e0*/  LEA R85, R7, UR10, 0x1 ;  /* 0x0000000a07557c11 */ /* 0x000fe2000f8e08ff */
[----:B------:R-:W-:Y:S01]  /*04f0*/  @!P1 IMAD.MOV R3, RZ, RZ, -R3 ;  /* 0x000000ffff039224 */ /* 0x000fe200078e0a03 */
[----:B------:R-:W-:Y:S01]  /*0500*/  LEA R87, R8, UR10, 0x1 ;  /* 0x0000000a08577c11 */ /* 0x000fe2000f8e08ff */
[--C-:B------:R-:W-:Y:S01]  /*0510*/  IMAD R18, R6, 0x40, R14.reuse ;  /* 0x0000004006127824 */ /* 0x100fe200078e020e */
[----:B------:R-:W-:Y:S01]  /*0520*/  SEL R2, R4, R5, !P0 ;  /* 0x0000000504027207 */ /* 0x000fe20004000000 */
[----:B------:R-:W-:-:S02]  /*0530*/  IMAD R10, R10, 0x40, R14 ;  /* 0x000000400a0a7824 */ /* 0x000fc400078e020e */
[----:B------:R-:W-:Y:S01]  /*0540*/  IMAD R6, R12, 0x40, R14 ;  /* 0x000000400c067824 */ /* 0x000fe200078e020e */
[----:B------:R-:W-:Y:S01]  /*0550*/  SHF.R.S32.HI R20, RZ, 0x19, R2 ;  /* 0x00000019ff147819 */ /* 0x000fe20000011402 */
[----:B------:R-:W-:Y:S01]  /*0560*/  IMAD.SHL.U32 R2, R2, 0x40, RZ ;  /* 0x0000004002027824 */ /* 0x000fe200078e00ff */
[----:B------:R-:W-:Y:S02]  /*0570*/  SEL R14, R4, R3, !P0 ;  /* 0x00000003040e7207 */ /* 0x000fe40004000000 */
[----:B------:R-:W-:Y:S02]  /*0580*/  SGXT R20, R20, 0x1 ;  /* 0x000000011414781a */ /* 0x000fe40000000200 */
[----:B------:R-:W-:Y:S01]  /*0590*/  LOP3.LUT R13, R2, R12, RZ, 0xfc, !PT ;  /* 0x0000000c020d7212 */ /* 0x000fe200078efcff */
[----:B------:R-:W-:Y:S01]  /*05a0*/  IMAD.IADD R23, R11, 0x1, R14 ;  /* 0x000000010b177824 */ /* 0x000fe200078e020e */
[----:B------:R-:W-:Y:S02]  /*05b0*/  LOP3.LUT R4, R16, R15, RZ, 0xfc, !PT ;  /* 0x0000000f10047212 */ /* 0x000fe400078efcff */
[----:B------:R-:W-:-:S02]  /*05c0*/  LEA.HI R9, R20, R13, RZ, 0x6 ;  /* 0x0000000d14097211 */ /* 0x000fc400078f30ff */
[-C--:B------:R-:W-:Y:S02]  /*05d0*/  LOP3.LUT R3, R6, R15.reuse, RZ, 0xfc, !PT ;  /* 0x0000000f06037212 */ /* 0x080fe400078efcff */
[----:B------:R-:W-:Y:S02]  /*05e0*/  LOP3.LUT R16, R9, 0x3fffc0, RZ, 0xc0, !PT ;  /* 0x003fffc009107812 */ /* 0x000fe400078ec0ff */
[-C--:B------:R-:W-:Y:S02]  /*05f0*/  LOP3.LUT R9, R10, R15.reuse, RZ, 0xfc, !PT ;  /* 0x0000000f0a097212 */ /* 0x080fe400078efcff */
[----:B------:R-:W-:Y:S01]  /*0600*/  LOP3.LUT R10, R26, R15, RZ, 0xfc, !PT ;  /* 0x0000000f1a0a7212 */ /* 0x000fe200078efcff */
[----:B------:R-:W-:Y:S01]  /*0610*/  IMAD.IADD R26, R13, 0x1, -R16 ;  /* 0x000000010d1a7824 */ /* 0x000fe200078e0a10 */
[----:B------:R-:W-:Y:S02]  /*0620*/  LOP3.LUT R11, R2, 0x8, R12, 0xfe, !PT ;  /* 0x00000008020b7812 */ /* 0x000fe400078efe0c */
[----:B------:R-:W-:-:S02]  /*0630*/  LOP3.LUT R14, R2, 0x18, R12, 0xfe, !PT ;  /* 0x00000018020e7812 */ /* 0x000fc400078efe0c */
[-C--:B------:R-:W-:Y:S02]  /*0640*/  LOP3.LUT R5, R18, R15.reuse, RZ, 0xfc, !PT ;  /* 0x0000000f12057212 */ /* 0x080fe400078efcff */
[----:B------:R-:W-:Y:S02]  /*0650*/  LOP3.LUT R6, R22, R15, RZ, 0xfc, !PT ;  /* 0x0000000f16067212 */ /* 0x000fe400078efcff */
[----:B------:R-:W-:Y:S02]  /*0660*/  LOP3.LUT R13, R2, 0x10, R12, 0xfe, !PT ;  /* 0x00000010020d7812 */ /* 0x000fe400078efe0c */
[----:B------:R-:W-:Y:S02]  /*0670*/  LOP3.LUT R15, R2, 0x20, R12, 0xfe, !PT ;  /* 0x00000020020f7812 */ /* 0x000fe400078efe0c */
[C---:B------:R-:W-:Y:S02]  /*0680*/  LEA.HI R16, R20.reuse, R11, RZ, 0x6 ;  /* 0x0000000b14107211 */ /* 0x040fe400078f30ff */
[----:B------:R-:W-:-:S02]  /*0690*/  LEA.HI R19, R20, R14, RZ, 0x6 ;  /* 0x0000000e14137211 */ /* 0x000fc400078f30ff */
[C---:B------:R-:W-:Y:S02]  /*06a0*/  LEA.HI R17, R20.reuse, R13, RZ, 0x6 ;  /* 0x0000000d14117211 */ /* 0x040fe400078f30ff */
[----:B------:R-:W-:Y:S02]  /*06b0*/  LEA.HI R21, R20, R15, RZ, 0x6 ;  /* 0x0000000f14157211 */ /* 0x000fe400078f30ff */
[----:B------:R-:W-:Y:S02]  /*06c0*/  LOP3.LUT R16, R16, 0x3fffc0, RZ, 0xc0, !PT ;  /* 0x003fffc010107812 */ /* 0x000fe400078ec0ff */
[----:B------:R-:W-:Y:S02]  /*06d0*/  LOP3.LUT R19, R19, 0x3fffc0, RZ, 0xc0, !PT ;  /* 0x003fffc013137812 */ /* 0x000fe400078ec0ff */
[----:B------:R-:W-:Y:S01]  /*06e0*/  LOP3.LUT R18, R17, 0x3fffc0, RZ, 0xc0, !PT ;  /* 0x003fffc011127812 */ /* 0x000fe200078ec0ff */
[----:B------:R-:W-:Y:S01]  /*06f0*/  IMAD.IADD R27, R11, 0x1, -R16 ;  /* 0x000000010b1b7824 */ /* 0x000fe200078e0a10 */
[----:B------:R-:W-:Y:S01]  /*0700*/  LOP3.LUT R22, R21, 0x3fffc0, RZ, 0xc0, !PT ;  /* 0x003fffc015167812 */ /* 0x000fe200078ec0ff */
[----:B------:R-:W-:Y:S01]  /*0710*/  IMAD.IADD R29, R14, 0x1, -R19 ;  /* 0x000000010e1d7824 */ /* 0x000fe200078e0a13 */
[----:B------:R-:W-:Y:S01]  /*0720*/  LOP3.LUT R14, R2, 0x28, R12, 0xfe, !PT ;  /* 0x00000028020e7812 */ /* 0x000fe200078efe0c */
[----:B------:R-:W-:Y:S01]  /*0730*/  IMAD.IADD R28, R13, 0x1, -R18 ;  /* 0x000000010d1c7824 */ /* 0x000fe200078e0a12 */
[----:B------:R-:W-:Y:S01]  /*0740*/  SHF.R.S32.HI R18, RZ, 0x19, R23 ;  /* 0x00000019ff127819 */ /* 0x000fe20000011417 */
[----:B------:R-:W-:Y:S01]  /*0750*/  IMAD.SHL.U32 R11, R23, 0x40, RZ ;  /* 0x00000040170b7824 */ /* 0x000fe200078e00ff */
[----:B------:R-:W-:Y:S01]  /*0760*/  LOP3.LUT R16, R2, 0x38, R12, 0xfe, !PT ;  /* 0x0000003802107812 */ /* 0x000fe200078efe0c */
[----:B------:R-:W-:Y:S01]  /*0770*/  IMAD.IADD R30, R15, 0x1, -R22 ;  /* 0x000000010f1e7824 */ /* 0x000fe200078e0a16 */
[----:B------:R-:W-:-:S02]  /*0780*/  LOP3.LUT R15, R2, 0x30, R12, 0xfe, !PT ;  /* 0x00000030020f7812 */ /* 0x000fc400078efe0c */
[----:B------:R-:W-:Y:S02]  /*0790*/  LEA.HI R17, R20, R14, RZ, 0x6 ;  /* 0x0000000e14117211 */ /* 0x000fe400078f30ff */
[----:B------:R-:W-:Y:S02]  /*07a0*/  SGXT R18, R18, 0x1 ;  /* 0x000000011212781a */ /* 0x000fe40000000200 */
[----:B------:R-:W-:Y:S02]  /*07b0*/  LOP3.LUT R13, R11, R12, RZ, 0xfc, !PT ;  /* 0x0000000c0b0d7212 */ /* 0x000fe400078efcff */
[C---:B------:R-:W-:Y:S02]  /*07c0*/  LEA.HI R21, R20.reuse, R15, RZ, 0x6 ;  /* 0x0000000f14157211 */ /* 0x040fe400078f30ff */
[----:B------:R-:W-:Y:S02]  /*07d0*/  LEA.HI R20, R20, R16, RZ, 0x6 ;  /* 0x0000001014147211 */ /* 0x000fe400078f30ff */
[----:B------:R-:W-:-:S02]  /*07e0*/  LOP3.LUT R19, R17, 0x3fffc0, RZ, 0xc0, !PT ;  /* 0x003fffc011137812 */ /* 0x000fc400078ec0ff */
[----:B------:R-:W-:Y:S02]  /*07f0*/  LEA.HI R17, R18, R13, RZ, 0xc ;  /* 0x0000000d12117211 */ /* 0x000fe400078f60ff */
[----:B------:R-:W-:Y:S01]  /*0800*/  LOP3.LUT R22, R21, 0x3fffc0, RZ, 0xc0, !PT ;  /* 0x003fffc015167812 */ /* 0x000fe200078ec0ff */
[----:B------:R-:W-:Y:S01]  /*0810*/  IMAD.IADD R31, R14, 0x1, -R19 ;  /* 0x000000010e1f7824 */ /* 0x000fe200078e0a13 */
[----:B------:R-:W-:Y:S02]  /*0820*/  LOP3.LUT R21, R20, 0x3fffc0, RZ, 0xc0, !PT ;  /* 0x003fffc014157812 */ /* 0x000fe400078ec0ff */
[----:B------:R-:W-:Y:S01]  /*0830*/  LOP3.LUT R20, R17, 0x3ff000, RZ, 0xc0, !PT ;  /* 0x003ff00011147812 */ /* 0x000fe200078ec0ff */
[----:B------:R-:W-:Y:S01]  /*0840*/  IMAD.IADD R34, R15, 0x1, -R22 ;  /* 0x000000010f227824 */ /* 0x000fe200078e0a16 */
[----:B------:R-:W-:Y:S01]  /*0850*/  LOP3.LUT R14, R11, 0x8, R12, 0xfe, !PT ;  /* 0x000000080b0e7812 */ /* 0x000fe200078efe0c */
[----:B------:R-:W-:Y:S01]  /*0860*/  IMAD.IADD R35, R16, 0x1, -R21 ;  /* 0x0000000110237824 */ /* 0x000fe200078e0a15 */
[----:B------:R-:W-:Y:S01]  /*0870*/  LOP3.LUT R15, R11, 0x18, R12, 0xfe, !PT ;  /* 0x000000180b0f7812 */ /* 0x000fe200078efe0c */
[----:B------:R-:W-:Y:S01]  /*0880*/  IMAD.IADD R20, R13, 0x1, -R20 ;  /* 0x000000010d147824 */ /* 0x000fe200078e0a14 */
[----:B------:R-:W-:-:S02]  /*0890*/  LOP3.LUT R16, R11, 0x20, R12, 0xfe, !PT ;  /* 0x000000200b107812 */ /* 0x000fc400078efe0c */
[----:B------:R-:W-:Y:S02]  /*08a0*/  LOP3.LUT R13, R11, 0x10, R12, 0xfe, !PT ;  /* 0x000000100b0d7812 */ /* 0x000fe400078efe0c */
[C---:B------:R-:W-:Y:S02]  /*08b0*/  LEA.HI R17, R18.reuse, R14, RZ, 0xc ;  /* 0x0000000e12117211 */ /* 0x040fe400078f60ff */
[C---:B------:R-:W-:Y:S02]  /*08c0*/  LEA.HI R21, R18.reuse, R15, RZ, 0xc ;  /* 0x0000000f12157211 */ /* 0x040fe400078f60ff */
[C---:B------:R-:W-:Y:S02]  /*08d0*/  LEA.HI R23, R18.reuse, R16, RZ, 0xc ;  /* 0x0000001012177211 */ /* 0x040fe400078f60ff */
[----:B------:R-:W-:Y:S02]  /*08e0*/  LEA.HI R19, R18, R13, RZ, 0xc ;  /* 0x0000000d12137211 */ /* 0x000fe400078f60ff */
[----:B------:R-:W-:-:S02]  /*08f0*/  LOP3.LUT R17, R17, 0x3ff000, RZ, 0xc0, !PT ;  /* 0x003ff00011117812 */ /* 0x000fc400078ec0ff */
[----:B------:R-:W-:Y:S02]  /*0900*/  LOP3.LUT R24, R21, 0x3ff000, RZ, 0xc0, !PT ;  /* 0x003ff00015187812 */ /* 0x000fe400078ec0ff */
[----:B------:R-:W-:Y:S02]  /*0910*/  LOP3.LUT R23, R23, 0x3ff000, RZ, 0xc0, !PT ;  /* 0x003ff00017177812 */ /* 0x000fe400078ec0ff */
[----:B------:R-:W-:Y:S01]  /*0920*/  LOP3.LUT R22, R19, 0x3ff000, RZ, 0xc0, !PT ;  /* 0x003ff00013167812 */ /* 0x000fe200078ec0ff */
[----:B------:R-:W-:Y:S01]  /*0930*/  IMAD.IADD R19, R14, 0x1, -R17 ;  /* 0x000000010e137824 */ /* 0x000fe200078e0a11 */
[----:B------:R-:W-:Y:S01]  /*0940*/  LOP3.LUT R17, R11, 0x28, R12, 0xfe, !PT ;  /* 0x000000280b117812 */ /* 0x000fe200078efe0c */
[----:B------:R-:W-:Y:S01]  /*0950*/  IMAD.IADD R24, R15, 0x1, -R24 ;  /* 0x000000010f187824 */ /* 0x000fe200078e0a18 */
[----:B------:R-:W-:Y:S01]  /*0960*/  LEA R65, R4, UR10, 0x1 ;  /* 0x0000000a04417c11 */ /* 0x000fe2000f8e08ff */
[----:B------:R-:W-:Y:S01]  /*0970*/  IMAD.IADD R23, R16, 0x1, -R23 ;  /* 0x0000000110177824 */ /* 0x000fe200078e0a17 */
[----:B------:R-:W2:Y:S01]  /*0980*/  LDC.64 R14, c[0x0][0x218] ;  /* 0x00008600ff0e7b82 */ /* 0x000ea20000000a00 */
[----:B------:R-:W-:Y:S01]  /*0990*/  LOP3.LUT R16, R11, 0x30, R12, 0xfe, !PT ;  /* 0x000000300b107812 */ /* 0x000fe200078efe0c */
[----:B------:R-:W-:Y:S01]  /*09a0*/  IMAD.IADD R22, R13, 0x1, -R22 ;  /* 0x000000010d167824 */ /* 0x000fe200078e0a16 */
[----:B------:R-:W-:-:S02]  /*09b0*/  LOP3.LUT R12, R11, 0x38, R12, 0xfe, !PT ;  /* 0x000000380b0c7812 */ /* 0x000fc400078efe0c */
[C---:B------:R-:W-:Y:S02]  /*09c0*/  LEA.HI R13, R18.reuse, R17, RZ, 0xc ;  /* 0x00000011120d7211 */ /* 0x040fe400078f60ff */
[C---:B------:R-:W-:Y:S02]  /*09d0*/  LEA.HI R21, R18.reuse, R16, RZ, 0xc ;  /* 0x0000001012157211 */ /* 0x040fe400078f60ff */
[----:B------:R-:W-:Y:S02]  /*09e0*/  LEA.HI R25, R18, R12, RZ, 0xc ;  /* 0x0000000c12197211 */ /* 0x000fe400078f60ff */
[----:B------:R-:W-:Y:S01]  /*09f0*/  LOP3.LUT R18, R13, 0x3ff000, RZ, 0xc0, !PT ;  /* 0x003ff0000d127812 */ /* 0x000fe200078ec0ff */
[----:B------:R-:W-:Y:S01]  /*0a00*/  IMAD.SHL.U32 R13, R0, 0x8, RZ ;  /* 0x00000008000d7824 */ /* 0x000fe200078e00ff */
[----:B------:R-:W-:Y:S02]  /*0a10*/  LOP3.LUT R25, R25, 0x3ff000, RZ, 0xc0, !PT ;  /* 0x003ff00019197812 */ /* 0x000fe400078ec0ff */
[----:B------:R-:W-:Y:S01]  /*0a20*/  LOP3.LUT R21, R21, 0x3ff000, RZ, 0xc0, !PT ;  /* 0x003ff00015157812 */ /* 0x000fe200078ec0ff */
[----:B------:R-:W-:Y:S01]  /*0a30*/  IMAD.IADD R18, R17, 0x1, -R18 ;  /* 0x0000000111127824 */ /* 0x000fe200078e0a12 */
[----:B------:R-:W-:Y:S01]  /*0a40*/  LOP3.LUT R17, R13, 0x78, RZ, 0xc0, !PT ;  /* 0x000000780d117812 */ /* 0x000fe200078ec0ff */
[----:B------:R-:W-:Y:S01]  /*0a50*/  IMAD.IADD R25, R12, 0x1, -R25 ;  /* 0x000000010c197824 */ /* 0x000fe200078e0a19 */
[----:B------:R-:W-:Y:S01]  /*0a60*/  LEA R67, R5, UR10, 0x1 ;  /* 0x0000000a05437c11 */ /* 0x000fe2000f8e08ff */
[----:B------:R-:W-:Y:S01]  /*0a70*/  IMAD.IADD R21, R16, 0x1, -R21 ;  /* 0x0000000110157824 */ /* 0x000fe200078e0a15 */
[----:B------:R-:W-:Y:S01]  /*0a80*/  LEA R69, R6, UR10, 0x1 ;  /* 0x0000000a06457c11 */ /* 0x000fe2000f8e08ff */
[--C-:B------:R-:W-:Y:S01]  /*0a90*/  IMAD R27, R27, 0xc00, R17.reuse ;  /* 0x00000c001b1b7824 */ /* 0x100fe200078e0211 */
[----:B------:R-:W-:Y:S01]  /*0aa0*/  LEA R89, R9, UR10, 0x1 ;  /* 0x0000000a09597c11 */ /* 0x000fe2000f8e08ff */
[--C-:B------:R-:W-:Y:S01]  /*0ab0*/  IMAD R29, R29, 0xc00, R17.reuse ;  /* 0x00000c001d1d7824 */ /* 0x100fe200078e0211 */
[----:B------:R-:W-:Y:S01]  /*0ac0*/  LEA R91, R10, UR10, 0x1 ;  /* 0x0000000a0a5b7c11 */ /* 0x000fe2000f8e08ff */
[----:B------:R-:W-:-:S02]  /*0ad0*/  IMAD R31, R31, 0xc00, R17 ;  /* 0x00000c001f1f7824 */ /* 0x000fc400078e0211 */
[--C-:B------:R-:W-:Y:S02]  /*0ae0*/  IMAD R25, R25, 0xc00, R17.reuse ;  /* 0x00000c0019197824 */ /* 0x100fe400078e0211 */
[--C-:B------:R-:W-:Y:S02]  /*0af0*/  IMAD R39, R26, 0xc00, R17.reuse ;  /* 0x00000c001a277824 */ /* 0x100fe400078e0211 */
[--C-:B------:R-:W-:Y:S02]  /*0b00*/  IMAD R57, R28, 0xc00, R17.reuse ;  /* 0x00000c001c397824 */ /* 0x100fe400078e0211 */
[--C-:B------:R-:W-:Y:S02]  /*0b10*/  IMAD R59, R30, 0xc00, R17.reuse ;  /* 0x00000c001e3b7824 */ /* 0x100fe400078e0211 */
[--C-:B------:R-:W-:Y:S02]  /*0b20*/  IMAD R61, R34, 0xc00, R17.reuse ;  /* 0x00000c00223d7824 */ /* 0x100fe400078e0211 */
[----:B------:R-:W-:-:S02]  /*0b30*/  IMAD R63, R35, 0xc00, R17 ;  /* 0x00000c00233f7824 */ /* 0x000fc400078e0211 */
[----:B----4-:R-:W-:-:S04]  /*0b40*/  IMAD.WIDE R36, R27, 0x2, R32 ;  /* 0x000000021b247825 */ /* 0x010fc800078e0220 */
[----:B------:R-:W-:Y:S02]  /*0b50*/  IMAD R55, R20, 0xc00, R17 ;  /* 0x00000c0014377824 */ /* 0x000fe400078e0211 */
[----:B------:R-:W-:-:S04]  /*0b60*/  IMAD.WIDE R26, R29, 0x2, R32 ;  /* 0x000000021d1a7825 */ /* 0x000fc800078e0220 */
[--C-:B------:R-:W-:Y:S02]  /*0b70*/  IMAD R19, R19, 0xc00, R17.reuse ;  /* 0x00000c0013137824 */ /* 0x100fe400078e0211 */
[----:B------:R-:W-:Y:S02]  /*0b80*/  IMAD R49, R24, 0xc00, R17 ;  /* 0x00000c0018317824 */ /* 0x000fe400078e0211 */
[----:B--2---:R-:W-:-:S04]  /*0b90*/  IMAD.WIDE R42, R25, 0x2, R14 ;  /* 0x00000002192a7825 */ /* 0x004fc800078e020e */
[----:B------:R-:W-:-:S04]  /*0ba0*/  IMAD.WIDE R28, R31, 0x2, R32 ;  /* 0x000000021f1c7825 */ /* 0x000fc800078e0220 */
[----:B------:R-:W-:Y:S01]  /*0bb0*/  IMAD R51, R22, 0xc00, R17 ;  /* 0x00000c0016337824 */ /* 0x000fe200078e0211 */
[----:B------:R-:W-:Y:S01]  /*0bc0*/  IADD3 R78, P2, R28, 0x400, RZ ;  /* 0x000004001c4e7810 */ /* 0x000fe20007f5e0ff */
[----:B------:R-:W-:-:S04]  /*0bd0*/  IMAD.WIDE R38, R39, 0x2, R32 ;  /* 0x0000000227267825 */ /* 0x000fc800078e0220 */
[----:B------:R-:W-:-:S04]  /*0be0*/  IMAD.WIDE R34, R57, 0x2, R32 ;  /* 0x0000000239227825 */ /* 0x000fc800078e0220 */
[----:B------:R-:W-:-:S04]  /*0bf0*/  IMAD.WIDE R24, R59, 0x2, R32 ;  /* 0x000000023b187825 */ /* 0x000fc800078e0220 */
[----:B------:R-:W-:-:S04]  /*0c00*/  IMAD.WIDE R30, R61, 0x2, R32 ;  /* 0x000000023d1e7825 */ /* 0x000fc800078e0220 */
[----:B------:R-:W-:Y:S01]  /*0c10*/  IMAD.WIDE R32, R63, 0x2, R32 ;  /* 0x000000023f207825 */ /* 0x000fe200078e0220 */
[----:B------:R-:W-:-:S03]  /*0c20*/  LEA R63, R3, UR10, 0x1 ;  /* 0x0000000a033f7c11 */ /* 0x000fc6000f8e08ff */
[----:B------:R-:W-:Y:S02]  /*0c30*/  IMAD R23, R23, 0xc00, R17 ;  /* 0x00000c0017177824 */ /* 0x000fe400078e0211 */
[----:B------:R-:W-:-:S04]  /*0c40*/  IMAD.WIDE R54, R55, 0x2, R14 ;  /* 0x0000000237367825 */ /* 0x000fc800078e020e */
[----:B------:R-:W-:Y:S01]  /*0c50*/  IMAD R45, R18, 0xc00, R17 ;  /* 0x00000c00122d7824 */ /* 0x000fe200078e0211 */
[----:B------:R-:W-:Y:S01]  /*0c60*/  @!PT LDS RZ, [RZ] ;  /* 0x00000000fffff984 */ /* 0x000fe20000000800 */
[----:B------:R-:W-:Y:S01]  /*0c70*/  @!PT LDS RZ, [RZ] ;  /* 0x00000000fffff984 */ /* 0x000fe20000000800 */
[----:B------:R-:W-:Y:S01]  /*0c80*/  @!PT LDS RZ, [RZ] ;  /* 0x00000000fffff984 */ /* 0x000fe20000000800 */
[----:B------:R-:W-:Y:S01]  /*0c90*/  LDGSTS.E.BYPASS.128 [R63], desc[UR14][R54.64] ;  /* 0x00000000363f7fae */ /* 0x000fe2000b901c4e */
[----:B------:R-:W-:Y:S01]  /*0ca0*/  IMAD.WIDE R52, R19, 0x2, R14 ;  /* 0x0000000213347825 */ /* 0x000fe200078e020e */
[----:B------:R-:W-:-:S03]  /*0cb0*/  IADD3 R12, P0, R54, 0x400, RZ ;  /* 0x00000400360c7810 */ /* 0x000fc60007f1e0ff */
[----:B------:R-:W-:Y:S01]  /*0cc0*/  IMAD R21, R21, 0xc00, R17 ;  /* 0x00000c0015157824 */ /* 0x000fe200078e0211 */
[----:B------:R-:W-:Y:S01]  /*0cd0*/  LDGSTS.E.BYPASS.128 [R65], desc[UR14][R52.64] ;  /* 0x0000000034417fae */ /* 0x000fe2000b901c4e */
[----:B------:R-:W-:-:S04]  /*0ce0*/  IMAD.WIDE R50, R51, 0x2, R14 ;  /* 0x0000000233327825 */ /* 0x000fc800078e020e */
[--C-:B------:R-:W-:Y:S01]  /*0cf0*/  IMAD.WIDE R48, R49, 0x2, R14.reuse ;  /* 0x0000000231307825 */ /* 0x100fe200078e020e */
[----:B------:R-:W-:Y:S03]  /*0d00*/  LDGSTS.E.BYPASS.128 [R67], desc[UR14][R50.64] ;  /* 0x0000000032437fae */ /* 0x000fe6000b901c4e */
[--C-:B------:R-:W-:Y:S01]  /*0d10*/  IMAD.WIDE R46, R23, 0x2, R14.reuse ;  /* 0x00000002172e7825 */ /* 0x100fe200078e020e */
[----:B------:R-:W-:Y:S03]  /*0d20*/  LDGSTS.E.BYPASS.128 [R69], desc[UR14][R48.64] ;  /* 0x0000000030457fae */ /* 0x000fe6000b901c4e */
[--C-:B------:R-:W-:Y:S01]  /*0d30*/  IMAD.WIDE R44, R45, 0x2, R14.reuse ;  /* 0x000000022d2c7825 */ /* 0x100fe200078e020e */
[----:B------:R-:W-:Y:S03]  /*0d40*/  LDGSTS.E.BYPASS.128 [R85], desc[UR14][R46.64] ;  /* 0x000000002e557fae */ /* 0x000fe6000b901c4e */
[----:B------:R-:W-:Y:S01]  /*0d50*/  IMAD.WIDE R40, R21, 0x2, R14 ;  /* 0x0000000215287825 */ /* 0x000fe200078e020e */
[----:B------:R-:W-:Y:S01]  /*0d60*/  LDGSTS.E.BYPASS.128 [R87], desc[UR14][R44.64] ;  /* 0x000000002c577fae */ /* 0x000fe2000b901c4e */
[----:B------:R-:W-:-:S02]  /*0d70*/  IADD3 R14, P1, R52, 0x400, RZ ;  /* 0x00000400340e7810 */ /* 0x000fc40007f3e0ff */
[----:B------:R-:W-:Y:S01]  /*0d80*/  IMAD.X R15, RZ, RZ, R55, P0 ;  /* 0x000000ffff0f7224 */ /* 0x000fe200000e0637 */
[----:B------:R-:W-:Y:S01]  /*0d90*/  LDGSTS.E.BYPASS.128 [R89], desc[UR14][R40.64] ;  /* 0x0000000028597fae */ /* 0x000fe2000b901c4e */
[----:B------:R-:W-:Y:S01]  /*0da0*/  IADD3 R16, P0, R50, 0x400, RZ ;  /* 0x0000040032107810 */ /* 0x000fe20007f1e0ff */
[----:B------:R-:W-:Y:S01]  /*0db0*/  IMAD.X R17, RZ, RZ, R53, P1 ;  /* 0x000000ffff117224 */ /* 0x000fe200008e0635 */
[----:B------:R-:W-:Y:S01]  /*0dc0*/  IADD3 R18, P1, R48, 0x400, RZ ;  /* 0x0000040030127810 */ /* 0x000fe20007f3e0ff */
[----:B------:R-:W-:Y:S01]  /*0dd0*/  LDGSTS.E.BYPASS.128 [R91], desc[UR14][R42.64] ;  /* 0x000000002a5b7fae */ /* 0x000fe2000b901c4e */
[----:B------:R-:W-:Y:S02]  /*0de0*/  IMAD.X R82, RZ, RZ, R29, P2 ;  /* 0x000000ffff527224 */ /* 0x000fe400010e061d */
[----:B------:R-:W-:Y:S01]  /*0df0*/  IMAD.X R19, RZ, RZ, R51, P0 ;  /* 0x000000ffff137224 */ /* 0x000fe200000e0633 */
[----:B------:R-:W0:Y:S01]  /*0e00*/  LDGDEPBAR ;  /* 0x00000000000079af */ /* 0x000e220000000000 */
[----:B------:R-:W-:Y:S01]  /*0e10*/  IADD3 R20, P0, R46, 0x400, RZ ;  /* 0x000004002e147810 */ /* 0x000fe20007f1e0ff */
[----:B------:R-:W-:Y:S01]  /*0e20*/  IMAD.X R21, RZ, RZ, R49, P1 ;  /* 0x000000ffff157224 */ /* 0x000fe200008e0631 */
[----:B------:R-:W-:Y:S01]  /*0e30*/  IADD3 R22, P1, R44, 0x400, RZ ;  /* 0x000004002c167810 */ /* 0x000fe20007f3e0ff */
[----:B------:R-:W-:Y:S02]  /*0e40*/  LDGSTS.E.BYPASS.128 [R63+0x14000], desc[UR14][R38.64] ;  /* 0x14000000263f7fae */ /* 0x000fe4000b901c4e */
[----:B------:R-:W-:Y:S01]  /*0e50*/  IMAD.X R23, RZ, RZ, R47, P0 ;  /* 0x000000ffff177224 */ /* 0x000fe200000e062f */
[----:B------:R-:W-:Y:S01]  /*0e60*/  IADD3 R56, P0, R40, 0x400, RZ ;  /* 0x0000040028387810 */ /* 0x000fe20007f1e0ff */
[----:B------:R-:W-:Y:S01]  /*0e70*/  LDGSTS.E.BYPASS.128 [R65+0x14000], desc[UR14][R36.64] ;  /* 0x1400000024417fae */ /* 0x000fe2000b901c4e */
[----:B------:R-:W-:Y:S01]  /*0e80*/  IMAD.X R57, RZ, RZ, R45, P1 ;  /* 0x000000ffff397224 */ /* 0x000fe200008e062d */
[----:B------:R-:W-:-:S02]  /*0e90*/  IADD3 R58, P1, R42, 0x400, RZ ;  /* 0x000004002a3a7810 */ /* 0x000fc40007f3e0ff */
[----:B------:R-:W-:Y:S01]  /*0ea0*/  LDGSTS.E.BYPASS.128 [R67+0x14000], desc[UR14][R34.64] ;  /* 0x1400000022437fae */ /* 0x000fe2000b901c4e */
[----:B------:R-:W-:Y:S01]  /*0eb0*/  IMAD.X R59, RZ, RZ, R41, P0 ;  /* 0x000000ffff3b7224 */ /* 0x000fe200000e0629 */
[----:B------:R-:W-:Y:S01]  /*0ec0*/  IADD3 R60, P0, R38, 0x400, RZ ;  /* 0x00000400263c7810 */ /* 0x000fe20007f1e0ff */
[----:B------:R-:W-:Y:S01]  /*0ed0*/  IMAD.X R61, RZ, RZ, R43, P1 ;  /* 0x000000ffff3d7224 */ /* 0x000fe200008e062b */
[----:B------:R-:W-:Y:S01]  /*0ee0*/  LDGSTS.E.BYPASS.128 [R69+0x14000], desc[UR14][R26.64] ;  /* 0x140000001a457fae */ /* 0x000fe2000b901c4e */
[----:B------:R-:W-:Y:S02]  /*0ef0*/  IADD3 R70, P1, R36, 0x400, RZ ;  /* 0x0000040024467810 */ /* 0x000fe40007f3e0ff */
[----:B------:R-:W-:Y:S01]  /*0f00*/  IMAD.X R71, RZ, RZ, R39, P0 ;  /* 0x000000ffff477224 */ /* 0x000fe200000e0627 */
[----:B------:R-:W-:Y:S01]  /*0f10*/  LDGSTS.E.BYPASS.128 [R85+0x14000], desc[UR14][R24.64] ;  /* 0x1400000018557fae */ /* 0x000fe2000b901c4e */
        /* <DEDUP_REMOVED lines=13> */
[----:B------:R-:W0:Y:S03]  /*0ff0*/  LDGDEPBAR ;  /* 0x00000000000079af */ /* 0x000e260000000000 */
[----:B------:R-:W-:Y:S01]  /*1000*/  IMAD.X R84, RZ, RZ, R33, P0 ;  /* 0x000000ffff547224 */ /* 0x000fe200000e0621 */
[----:B------:R-:W-:Y:S06]  /*1010*/  BAR.SYNC.DEFER_BLOCKING 0x0 ;  /* 0x0000000000007b1d */ /* 0x000fec0000010000 */
[----:B------:R-:W-:Y:S01]  /*1020*/  @!PT LDS RZ, [RZ] ;  /* 0x00000000fffff984 */ /* 0x000fe20000000800 */
[----:B------:R-:W-:Y:S01]  /*1030*/  @!PT LDS RZ, [RZ] ;  /* 0x00000000fffff984 */ /* 0x000fe20000000800 */
[----:B------:R-:W-:Y:S01]  /*1040*/  @!PT LDS RZ, [RZ] ;  /* 0x00000000fffff984 */ /* 0x000fe20000000800 */
[----:B------:R-:W-:Y:S04]  /*1050*/  LDGSTS.E.BYPASS.128 [R63+0x4000], desc[UR14][R54.64+0x100] ;  /* 0x04000100363f7fae */ /* 0x000fe8000b901c4e */
[----:B------:R-:W-:Y:S04]  /*1060*/  LDGSTS.E.BYPASS.128 [R65+0x4000], desc[UR14][R52.64+0x100] ;  /* 0x0400010034417fae */ /* 0x000fe8000b901c4e */
[----:B------:R-:W-:Y:S04]  /*1070*/  LDGSTS.E.BYPASS.128 [R67+0x4000], desc[UR14][R50.64+0x100] ;  /* 0x0400010032437fae */ /* 0x000fe8000b901c4e */
[----:B------:R-:W-:Y:S04]  /*1080*/  LDGSTS.E.BYPASS.128 [R69+0x4000], desc[UR14][R48.64+0x100] ;  /* 0x0400010030457fae */ /* 0x000fe8000b901c4e */
[----:B------:R-:W-:Y:S04]  /*1090*/  LDGSTS.E.BYPASS.128 [R85+0x4000], desc[UR14][R46.64+0x100] ;  /* 0x040001002e557fae */ /* 0x000fe8000b901c4e */
[----:B------:R-:W-:Y:S04]  /*10a0*/  LDGSTS.E.BYPASS.128 [R87+0x4000], desc[UR14][R44.64+0x100] ;  /* 0x040001002c577fae */ /* 0x000fe8000b901c4e */
[----:B------:R-:W-:Y:S04]  /*10b0*/  LDGSTS.E.BYPASS.128 [R89+0x4000], desc[UR14][R40.64+0x100] ;  /* 0x0400010028597fae */ /* 0x000fe8000b901c4e */
[----:B------:R-:W-:Y:S04]  /*10c0*/  LDGSTS.E.BYPASS.128 [R91+0x4000], desc[UR14][R42.64+0x100] ;  /* 0x040001002a5b7fae */ /* 0x000fe8000b901c4e */
[----:B------:R-:W0:Y:S04]  /*10d0*/  LDGDEPBAR ;  /* 0x00000000000079af */ /* 0x000e280000000000 */
        /* <DEDUP_REMOVED lines=8> */
[----:B------:R-:W0:Y:S01]  /*1160*/  LDGDEPBAR ;  /* 0x00000000000079af */ /* 0x000e220000000000 */
        /* <DEDUP_REMOVED lines=26> */
[----:B------:R2:W-:Y:S04]  /*1310*/  LDGSTS.E.BYPASS.128 [R63+0xc000], desc[UR14][R54.64+0x300] ;  /* 0x0c000300363f7fae */ /* 0x0005e8000b901c4e */
[----:B------:R3:W-:Y:S04]  /*1320*/  LDGSTS.E.BYPASS.128 [R65+0xc000], desc[UR14][R52.64+0x300] ;  /* 0x0c00030034417fae */ /* 0x0007e8000b901c4e */
[----:B------:R4:W-:Y:S04]  /*1330*/  LDGSTS.E.BYPASS.128 [R67+0xc000], desc[UR14][R50.64+0x300] ;  /* 0x0c00030032437fae */ /* 0x0009e8000b901c4e */
[----:B------:R5:W-:Y:S01]  /*1340*/  LDGSTS.E.BYPASS.128 [R69+0xc000], desc[UR14][R48.64+0x300] ;  /* 0x0c00030030457fae */ /* 0x000be2000b901c4e */
[----:B--2---:R-:W-:-:S03]  /*1350*/  CS2R R54, SRZ ;  /* 0x0000000000367805 */ /* 0x004fc6000001ff00 */
[----:B------:R2:W-:Y:S01]  /*1360*/  LDGSTS.E.BYPASS.128 [R85+0xc000], desc[UR14][R46.64+0x300] ;  /* 0x0c0003002e557fae */ /* 0x0005e2000b901c4e */
[----:B---3--:R-:W-:-:S03]  /*1370*/  CS2R R52, SRZ ;  /* 0x0000000000347805 */ /* 0x008fc6000001ff00 */
[----:B------:R3:W-:Y:S01]  /*1380*/  LDGSTS.E.BYPASS.128 [R87+0xc000], desc[UR14][R44.64+0x300] ;  /* 0x0c0003002c577fae */ /* 0x0007e2000b901c4e */
[----:B----4-:R-:W-:-:S03]  /*1390*/  CS2R R50, SRZ ;  /* 0x0000000000327805 */ /* 0x010fc6000001ff00 */
[----:B------:R4:W-:Y:S01]  /*13a0*/  LDGSTS.E.BYPASS.128 [R89+0xc000], desc[UR14][R40.64+0x300] ;  /* 0x0c00030028597fae */ /* 0x0009e2000b901c4e */
[----:B-----5:R-:W-:-:S03]  /*13b0*/  CS2R R48, SRZ ;  /* 0x0000000000307805 */ /* 0x020fc6000001ff00 */
[----:B------:R5:W-:Y:S01]  /*13c0*/  LDGSTS.E.BYPASS.128 [R91+0xc000], desc[UR14][R42.64+0x300] ;  /* 0x0c0003002a5b7fae */ /* 0x000be2000b901c4e */
[----:B-12---:R-:W-:-:S03]  /*13d0*/  CS2R R46, SRZ ;  /* 0x00000000002e7805 */ /* 0x006fc6000001ff00 */
[----:B------:R-:W0:Y:S01]  /*13e0*/  LDGDEPBAR ;  /* 0x00000000000079af */ /* 0x000e220000000000 */
[----:B---3--:R-:W-:-:S03]  /*13f0*/  CS2R R44, SRZ ;  /* 0x00000000002c7805 */ /* 0x008fc6000001ff00 */
[----:B------:R1:W-:Y:S01]  /*1400*/  LDGSTS.E.BYPASS.128 [R63+0x20000], desc[UR14][R38.64+0x300] ;  /* 0x20000300263f7fae */ /* 0x0003e2000b901c4e */
[----:B----4-:R-:W-:-:S03]  /*1410*/  CS2R R40, SRZ ;  /* 0x0000000000287805 */ /* 0x010fc6000001ff00 */
[----:B------:R2:W-:Y:S01]  /*1420*/  LDGSTS.E.BYPASS.128 [R65+0x20000], desc[UR14][R36.64+0x300] ;  /* 0x2000030024417fae */ /* 0x0005e2000b901c4e */
[----:B-----5:R-:W-:-:S03]  /*1430*/  CS2R R42, SRZ ;  /* 0x00000000002a7805 */ /* 0x020fc6000001ff00 */
[----:B------:R3:W-:Y:S04]  /*1440*/  LDGSTS.E.BYPASS.128 [R67+0x20000], desc[UR14][R34.64+0x300] ;  /* 0x2000030022437fae */ /* 0x0007e8000b901c4e */
[----:B------:R4:W-:Y:S01]  /*1450*/  LDGSTS.E.BYPASS.128 [R69+0x20000], desc[UR14][R26.64+0x300] ;  /* 0x200003001a457fae */ /* 0x0009e2000b901c4e */
[----:B-1----:R-:W-:-:S03]  /*1460*/  CS2R R38, SRZ ;  /* 0x0000000000267805 */ /* 0x002fc6000001ff00 */
[----:B------:R1:W-:Y:S01]  /*1470*/  LDGSTS.E.BYPASS.128 [R85+0x20000], desc[UR14][R24.64+0x300] ;  /* 0x2000030018557fae */ /* 0x0003e2000b901c4e */
[----:B--2---:R-:W-:-:S03]  /*1480*/  CS2R R36, SRZ ;  /* 0x0000000000247805 */ /* 0x004fc6000001ff00 */
[----:B------:R2:W-:Y:S01]  /*1490*/  LDGSTS.E.BYPASS.128 [R87+0x20000], desc[UR14][R28.64+0x300] ;  /* 0x200003001c577fae */ /* 0x0005e2000b901c4e */
[----:B---3--:R-:W-:-:S03]  /*14a0*/  CS2R R34, SRZ ;  /* 0x0000000000227805 */ /* 0x008fc6000001ff00 */
[----:B------:R3:W-:Y:S01]  /*14b0*/  LDGSTS.E.BYPASS.128 [R89+0x20000], desc[UR14][R30.64+0x300] ;  /* 0x200003001e597fae */ /* 0x0007e2000b901c4e */
[----:B----4-:R-:W-:-:S03]  /*14c0*/  CS2R R26, SRZ ;  /* 0x00000000001a7805 */ /* 0x010fc6000001ff00 */
[----:B------:R4:W-:Y:S01]  /*14d0*/  LDGSTS.E.BYPASS.128 [R91+0x20000], desc[UR14][R32.64+0x300] ;  /* 0x20000300205b7fae */ /* 0x0009e2000b901c4e */
[----:B-1----:R-:W-:Y:S02]  /*14e0*/  CS2R R24, SRZ ;  /* 0x0000000000187805 */ /* 0x002fe4000001ff00 */
[----:B------:R-:W-:Y:S01]  /*14f0*/  LOP3.LUT R85, R86, 0x7fffffc, RZ, 0xc0, !PT ;  /* 0x07fffffc56557812 */ /* 0x000fe200078ec0ff */
[----:B------:R-:W0:Y:S01]  /*1500*/  LDGDEPBAR ;  /* 0x00000000000079af */ /* 0x000e220000000000 */
[----:B--2---:R-:W-:Y:S02]  /*1510*/  CS2R R28, SRZ ;  /* 0x00000000001c7805 */ /* 0x004fe4000001ff00 */
[----:B---3--:R-:W-:Y:S02]  /*1520*/  CS2R R30, SRZ ;  /* 0x00000000001e7805 */ /* 0x008fe4000001ff00 */
[----:B----4-:R-:W-:-:S07]  /*1530*/  CS2R R32, SRZ ;  /* 0x0000000000207805 */ /* 0x010fce000001ff00 */
.L_x_0:
[----:B------:R-:W1:Y:S01]  /*1540*/  SHFL.IDX PT, R63, R85, RZ, 0x1f ;  /* 0x00001fff553f7589 */ /* 0x000e6200000e0000 */
[----:B------:R-:W-:Y:S01]  /*1550*/  UIADD3 UR12, UR12, 0x1, URZ ;  /* 0x000000010c0c7890 */ /* 0x000fe2000fffe03f */
[----:B------:R-:W-:-:S04]  /*1560*/  DEPBAR.LE SB0, 0x6 ;  /* 0x000081800000791a */ /* 0x000fc80000000000 */
[----:B------:R-:W-:Y:S01]  /*1570*/  UISETP.GE.AND UP0, UPT, UR12, 0x5, UPT ;  /* 0x000000050c00788c */ /* 0x000fe2000bf06270 */
[----:B------:R-:W-:Y:S01]  /*1580*/  BAR.SYNC.DEFER_BLOCKING 0x0 ;  /* 0x0000000000007b1d */ /* 0x000fe20000010000 */
[----:B------:R-:W-:Y:S01]  /*1590*/  UIADD3 UR11, UR11, 0x1, URZ ;  /* 0x000000010b0b7890 */ /* 0x000fe2000fffe03f */
[----:B------:R-:W-:Y:S01]  /*15a0*/  IADD3 R92, P1, R12, UR4, RZ ;  /* 0x000000040c5c7c10 */ /* 0x000fe2000ff3e0ff */
[----:B------:R-:W-:Y:S01]  /*15b0*/  USEL UR12, UR12, URZ, !UP0 ;  /* 0x0000003f0c0c7287 */ /* 0x000fe2000c000000 */
[----:B------:R-:W-:Y:S02]  /*15c0*/  VIADD R87, R62, 0x80 ;  /* 0x000000803e577836 */ /* 0x000fe40000000000 */
[----:B------:R-:W-:Y:S01]  /*15d0*/  UMOV UR19, 0x40000040 ;  /* 0x4000004000137882 */ /* 0x000fe20000000000 */
[----:B------:R-:W-:Y:S02]  /*15e0*/  IADD3.X R93, R15, UR5, RZ, P1, !PT ;  /* 0x000000050f5d7c10 */ /* 0x000fe40008ffe4ff */
[----:B------:R-:W-:-:S02]  /*15f0*/  IADD3 R64, P1, R14, UR4, RZ ;  /* 0x000000040e407c10 */ /* 0x000fc4000ff3e0ff */
[----:B------:R-:W-:Y:S02]  /*1600*/  ISETP.GE.U32.AND P0, PT, R87, 0xa00, PT ;  /* 0x00000a005700780c */ /* 0x000fe40003f06070 */
[----:B------:R-:W-:Y:S02]  /*1610*/  IADD3.X R65, R17, UR5, RZ, P1, !PT ;  /* 0x0000000511417c10 */ /* 0x000fe40008ffe4ff */
[----:B------:R-:W-:Y:S02]  /*1620*/  IADD3 R90, P1, R16, UR4, RZ ;  /* 0x00000004105a7c10 */ /* 0x000fe4000ff3e0ff */
[----:B-1----:R-:W-:Y:S02]  /*1630*/  R2UR UR6, R63 ;  /* 0x000000003f0672ca */ /* 0x002fe400000e0000 */
[----:B------:R-:W-:Y:S02]  /*1640*/  IADD3.X R91, R19, UR5, RZ, P1, !PT ;  /* 0x00000005135b7c10 */ /* 0x000fe40008ffe4ff */
[----:B------:R-:W-:Y:S01]  /*1650*/  IADD3 R62, P1, R18, UR4, RZ ;  /* 0x00000004123e7c10 */ /* 0x000fe2000ff3e0ff */
[----:B------:R-:W-:-:S03]  /*1660*/  WARPGROUP.ARRIVE ;  /* 0x00000000000079c5 */ /* 0x000fc60000000000 */
[----:B------:R-:W-:-:S05]  /*1670*/  IADD3.X R63, R21, UR5, RZ, P1, !PT ;  /* 0x00000005153f7c10 */ /* 0x000fca0008ffe4ff */
[----:B------:R-:W-:Y:S02]  /*1680*/  USHF.L.U32 UR7, UR6, 0x7, URZ ;  /* 0x0000000706077899 */ /* 0x000fe4000800063f */
[----:B------:R-:W-:Y:S02]  /*1690*/  ULEA UR6, UR12, UR10, 0xe ;  /* 0x0000000a0c067291 */ /* 0x000fe4000f8e703f */
[----:B------:R-:W-:Y:S02]  /*16a0*/  ULOP3.LUT UR7, UR7, 0x180, URZ, 0xc0, !UPT ;  /* 0x0000018007077892 */ /* 0x000fe4000f8ec03f */
[----:B------:R-:W-:Y:S02]  /*16b0*/  USHF.R.U32.HI UR8, URZ, 0x4, UR6 ;  /* 0x000000043f087899 */ /* 0x000fe40008011606 */
[----:B------:R-:W-:Y:S02]  /*16c0*/  UIADD3 UR6, UR6, 0x14000, URZ ;  /* 0x0001400006067890 */ /* 0x000fe4000fffe03f */
[----:B------:R-:W-:-:S02]  /*16d0*/  ULOP3.LUT UR8, UR8, 0x3fff, URZ, 0xc0, !UPT ;  /* 0x00003fff08087892 */ /* 0x000fc4000f8ec03f */
[----:B------:R-:W-:Y:S02]  /*16e0*/  USHF.R.U32.HI UR6, URZ, 0x4, UR6 ;  /* 0x000000043f067899 */ /* 0x000fe40008011606 */
[----:B------:R-:W-:Y:S02]  /*16f0*/  UIADD3 UR8, UP0, UR7, UR8, URZ ;  /* 0x0000000807087290 */ /* 0x000fe4000ff1e03f */
[----:B------:R-:W-:Y:S02]  /*1700*/  ULOP3.LUT UR6, UR6, 0x3fff, URZ, 0xc0, !UPT ;  /* 0x00003fff06067892 */ /* 0x000fe4000f8ec03f */
[----:B------:R-:W-:Y:S02]  /*1710*/  UIADD3.X UR9, URZ, URZ, URZ, UP0, !UPT ;  /* 0x0000003f3f097290 */ /* 0x000fe400087fe43f */
[----:B------:R-:W-:Y:S02]  /*1720*/  ULOP3.LUT UR18, UR6, 0x2000000, URZ, 0xfc, !UPT ;  /* 0x0200000006127892 */ /* 0x000fe4000f8efc3f */
[----:B------:R-:W-:-:S02]  /*1730*/  ULOP3.LUT UR16, UR8, 0x2000000, URZ, 0xfc, !UPT ;  /* 0x0200000008107892 */ /* 0x000fc4000f8efc3f */
[----:B------:R-:W-:Y:S01]  /*1740*/  ULOP3.LUT UR17, UR9, 0x40000040, URZ, 0xfc, !UPT ;  /* 0x4000004009117892 */ /* 0x000fe2000f8efc3f */
[----:B------:R-:W-:Y:S01]  /*1750*/  UMOV UR7, URZ ;  /* 0x0000003f00077c82 */ /* 0x000fe20008000000 */
[----:B------:R-:W-:-:S04]  /*1760*/  UISETP.GE.AND UP0, UPT, UR11, 0x5, UPT ;  /* 0x000000050b00788c */ /* 0x000fc8000bf06270 */
[----:B------:R-:W-:-:S03]  /*1770*/  USEL UR11, UR11, URZ, !UP0 ;  /* 0x0000003f0b0b7287 */ /* 0x000fc6000c000000 */
[----:B------:R-:W-:Y:S01]  /*1780*/  HGMMA.64x64x16.F32.BF16 R24, gdesc[UR16], R24 ;  /* 0x00e00000101879f0 */ /* 0x000fe20008701818 */
[----:B------:R-:W-:Y:S01]  /*1790*/  UMOV UR16, 0x2000002 ;  /* 0x0200000200107882 */ /* 0x000fe20000000000 */
[----:B------:R-:W-:Y:S02]  /*17a0*/  UMOV UR17, 0x40000040 ;  /* 0x4000004000117882 */ /* 0x000fe40000000000 */
[----:B------:R-:W-:Y:S02]  /*17b0*/  UIADD3.64 UR18, UR6, UR16, URZ ;  /* 0x0000001006127297 */ /* 0x000fe4000fffe03f */
[----:B------:R-:W-:-:S09]  /*17c0*/  UIADD3.64 UR16, UR8, UR16, URZ ;  /* 0x0000001008107297 */ /* 0x000fd2000fffe03f */
        /* <DEDUP_REMOVED lines=29> */
[----:B------:R-:W-:Y:S02]  /*19a0*/  UIADD3.64 UR16, UR8, UR16, URZ ;  /* 0x0000001008107297 */ /* 0x000fe4000fffe03f */
[----:B------:R-:W-:-:S06]  /*19b0*/  ULEA UR6, UR11, UR10, 0xe ;  /* 0x0000000a0b067291 */ /* 0x000fcc000f8e703f */
[----:B------:R-:W-:Y:S02]  /*19c0*/  LEA R67, R3, UR6, 0x1 ;  /* 0x0000000603437c11 */ /* 0x000fe4000f8e08ff */
[----:B------:R-:W-:Y:S02]  /*19d0*/  LEA R69, R4, UR6, 0x1 ;  /* 0x0000000604457c11 */ /* 0x000fe4000f8e08ff */
[----:B------:R-:W-:Y:S02]  /*19e0*/  LEA R89, R5, UR6, 0x1 ;  /* 0x0000000605597c11 */ /* 0x000fe4000f8e08ff */
[----:B------:R-:W-:Y:S01]  /*19f0*/  LEA R88, R6, UR6, 0x1 ;  /* 0x0000000606587c11 */ /* 0x000fe2000f8e08ff */
[----:B------:R-:W-:Y:S03]  /*1a00*/  HGMMA.64x64x16.F32.BF16 R24, gdesc[UR16], R24, gsb0 ;  /* 0x00e00000101879f0 */ /* 0x000fe60008001818 */
[----:B------:R-:W-:-:S02]  /*1a10*/  WARPGROUP.DEPBAR.LE gsb0, 0x1 ;  /* 0x00008000000079c5 */ /* 0x000fc40000010100 */
[----:B------:R-:W-:Y:S06]  /*1a20*/  BAR.SYNC.DEFER_BLOCKING 0x0 ;  /* 0x0000000000007b1d */ /* 0x000fec0000010000 */
[----:B------:R-:W-:Y:S01]  /*1a30*/  @!PT LDS RZ, [RZ] ;  /* 0x00000000fffff984 */ /* 0x000fe20000000800 */
[----:B------:R-:W-:Y:S01]  /*1a40*/  @!PT LDS RZ, [RZ] ;  /* 0x00000000fffff984 */ /* 0x000fe20000000800 */
[----:B------:R-:W-:Y:S01]  /*1a50*/  @!PT LDS RZ, [RZ] ;  /* 0x00000000fffff984 */ /* 0x000fe20000000800 */
[----:B------:R1:W-:Y:S04]  /*1a60*/  LDGSTS.E.BYPASS.128 [R67], desc[UR14][R92.64], !P0 ;  /* 0x000000005c437fae */ /* 0x0003e8000c101c4e */
[----:B------:R2:W-:Y:S04]  /*1a70*/  LDGSTS.E.BYPASS.128 [R69], desc[UR14][R64.64], !P0 ;  /* 0x0000000040457fae */ /* 0x0005e8000c101c4e */
[----:B------:R3:W-:Y:S01]  /*1a80*/  LDGSTS.E.BYPASS.128 [R89], desc[UR14][R90.64], !P0 ;  /* 0x000000005a597fae */ /* 0x0007e2000c101c4e */
[----:B-1----:R-:W-:-:S03]  /*1a90*/  IADD3 R92, P1, R20, UR4, RZ ;  /* 0x00000004145c7c10 */ /* 0x002fc6000ff3e0ff */
[----:B------:R1:W-:Y:S01]  /*1aa0*/  LDGSTS.E.BYPASS.128 [R88], desc[UR14][R62.64], !P0 ;  /* 0x000000003e587fae */ /* 0x0003e2000c101c4e */
[----:B------:R-:W-:Y:S02]  /*1ab0*/  IADD3.X R93, R23, UR5, RZ, P1, !PT ;  /* 0x00000005175d7c10 */ /* 0x000fe40008ffe4ff */
[----:B--2---:R-:W-:Y:S02]  /*1ac0*/  IADD3 R64, P1, R22, UR4, RZ ;  /* 0x0000000416407c10 */ /* 0x004fe4000ff3e0ff */
[----:B---3--:R-:W-:Y:S02]  /*1ad0*/  LEA R90, R7, UR6, 0x1 ;  /* 0x00000006075a7c11 */ /* 0x008fe4000f8e08ff */
[----:B------:R-:W-:Y:S02]  /*1ae0*/  IADD3.X R65, R57, UR5, RZ, P1, !PT ;  /* 0x0000000539417c10 */ /* 0x000fe40008ffe4ff */
[----:B------:R-:W-:Y:S01]  /*1af0*/  LEA R91, R8, UR6, 0x1 ;  /* 0x00000006085b7c11 */ /* 0x000fe2000f8e08ff */
[----:B------:R2:W-:Y:S01]  /*1b00*/  LDGSTS.E.BYPASS.128 [R90], desc[UR14][R92.64], !P0 ;  /* 0x000000005c5a7fae */ /* 0x0005e2000c101c4e */
[----:B-1----:R-:W-:-:S03]  /*1b10*/  IADD3 R62, P1, R56, UR4, RZ ;  /* 0x00000004383e7c10 */ /* 0x002fc6000ff3e0ff */
[----:B------:R-:W-:Y:S01]  /*1b20*/  LDGSTS.E.BYPASS.128 [R91], desc[UR14][R64.64], !P0 ;  /* 0x00000000405b7fae */ /* 0x000fe2000c101c4e */
[----:B------:R-:W-:Y:S02]  /*1b30*/  IADD3.X R63, R59, UR5, RZ, P1, !PT ;  /* 0x000000053b3f7c10 */ /* 0x000fe40008ffe4ff */
[----:B--2---:R-:W-:Y:S02]  /*1b40*/  LEA R92, R9, UR6, 0x1 ;  /* 0x00000006095c7c11 */ /* 0x004fe4000f8e08ff */
[----:B------:R-:W-:-:S03]  /*1b50*/  LEA R93, R10, UR6, 0x1 ;  /* 0x000000060a5d7c11 */ /* 0x000fc6000f8e08ff */
[----:B------:R1:W-:Y:S02]  /*1b60*/  LDGSTS.E.BYPASS.128 [R92], desc[UR14][R62.64], !P0 ;  /* 0x000000003e5c7fae */ /* 0x0003e4000c101c4e */
[----:B-1----:R-:W-:-:S04]  /*1b70*/  IADD3 R62, P1, R58, UR4, RZ ;  /* 0x000000043a3e7c10 */ /* 0x002fc8000ff3e0ff */
[----:B------:R-:W-:Y:S02]  /*1b80*/  IADD3.X R63, R61, UR5, RZ, P1, !PT ;  /* 0x000000053d3f7c10 */ /* 0x000fe40008ffe4ff */
[----:B------:R-:W-:-:S03]  /*1b90*/  IADD3 R64, P1, R60, UR4, RZ ;  /* 0x000000043c407c10 */ /* 0x000fc6000ff3e0ff */
[----:B------:R-:W-:Y:S01]  /*1ba0*/  LDGSTS.E.BYPASS.128 [R93], desc[UR14][R62.64], !P0 ;  /* 0x000000003e5d7fae */ /* 0x000fe2000c101c4e */
[----:B------:R-:W-:Y:S02]  /*1bb0*/  IADD3.X R65, R71, UR5, RZ, P1, !PT ;  /* 0x0000000547417c10 */ /* 0x000fe40008ffe4ff */
[----:B------:R-:W-:Y:S01]  /*1bc0*/  IADD3 R66, P1, R70, UR4, RZ ;  /* 0x0000000446427c10 */ /* 0x000fe2000ff3e0ff */
[----:B------:R-:W0:Y:S04]  /*1bd0*/  LDGDEPBAR ;  /* 0x00000000000079af */ /* 0x000e280000000000 */
[----:B------:R1:W-:Y:S02]  /*1be0*/  LDGSTS.E.BYPASS.128 [R67+0x14000], desc[UR14][R64.64], !P0 ;  /* 0x1400000040437fae */ /* 0x0003e4000c101c4e */
[----:B-1----:R-:W-:-:S02]  /*1bf0*/  IADD3.X R67, R73, UR5, RZ, P1, !PT ;  /* 0x0000000549437c10 */ /* 0x002fc40008ffe4ff */
[----:B------:R-:W-:-:S03]  /*1c00*/  IADD3 R68, P1, R72, UR4, RZ ;  /* 0x0000000448447c10 */ /* 0x000fc6000ff3e0ff */
[----:B------:R1:W-:Y:S02]  /*1c10*/  LDGSTS.E.BYPASS.128 [R69+0x14000], desc[UR14][R66.64], !P0 ;  /* 0x1400000042457fae */ /* 0x0003e4000c101c4e */
[----:B-1----:R-:W-:Y:S02]  /*1c20*/  IADD3.X R69, R75, UR5, RZ, P1, !PT ;  /* 0x000000054b457c10 */ /* 0x002fe40008ffe4ff */
[----:B------:R-:W-:Y:S02]  /*1c30*/  IADD3 R62, P1, R74, UR4, RZ ;  /* 0x000000044a3e7c10 */ /* 0x000fe4000ff3e0ff */
[----:B------:R-:W-:Y:S01]  /*1c40*/  IADD3 R66, P2, R81, UR4, RZ ;  /* 0x0000000451427c10 */ /* 0x000fe2000ff5e0ff */
[----:B------:R-:W-:Y:S01]  /*1c50*/  LDGSTS.E.BYPASS.128 [R89+0x14000], desc[UR14][R68.64], !P0 ;  /* 0x1400000044597fae */ /* 0x000fe2000c101c4e */
[----:B------:R-:W-:Y:S02]  /*1c60*/  IADD3.X R63, R77, UR5, RZ, P1, !PT ;  /* 0x000000054d3f7c10 */ /* 0x000fe40008ffe4ff */
[----:B------:R-:W-:-:S02]  /*1c70*/  IADD3 R64, P1, R76, UR4, RZ ;  /* 0x000000044c407c10 */ /* 0x000fc4000ff3e0ff */
[----:B------:R-:W-:Y:S01]  /*1c80*/  IADD3.X R67, R84, UR5, RZ, P2, !PT ;  /* 0x0000000554437c10 */ /* 0x000fe200097fe4ff */
[----:B------:R1:W-:Y:S01]  /*1c90*/  LDGSTS.E.BYPASS.128 [R88+0x14000], desc[UR14][R62.64], !P0 ;  /* 0x140000003e587fae */ /* 0x0003e2000c101c4e */
[----:B------:R-:W-:-:S05]  /*1ca0*/  IADD3.X R65, R79, UR5, RZ, P1, !PT ;  /* 0x000000054f417c10 */ /* 0x000fca0008ffe4ff */
[----:B------:R-:W-:Y:S01]  /*1cb0*/  LDGSTS.E.BYPASS.128 [R90+0x14000], desc[UR14][R64.64], !P0 ;  /* 0x14000000405a7fae */ /* 0x000fe2000c101c4e */
[----:B-1----:R-:W-:-:S04]  /*1cc0*/  IADD3 R62, P1, R78, UR4, RZ ;  /* 0x000000044e3e7c10 */ /* 0x002fc8000ff3e0ff */
[----:B------:R-:W-:Y:S02]  /*1cd0*/  IADD3.X R63, R82, UR5, RZ, P1, !PT ;  /* 0x00000005523f7c10 */ /* 0x000fe40008ffe4ff */
[----:B------:R-:W-:Y:S01]  /*1ce0*/  IADD3 R68, P1, R80, UR4, RZ ;  /* 0x0000000450447c10 */ /* 0x000fe2000ff3e0ff */
[----:B------:R-:W-:Y:S02]  /*1cf0*/  UIADD3 UR4, UP0, UR4, 0x100, URZ ;  /* 0x0000010004047890 */ /* 0x000fe4000ff1e03f */
[----:B------:R1:W-:Y:S01]  /*1d00*/  LDGSTS.E.BYPASS.128 [R91+0x14000], desc[UR14][R62.64], !P0 ;  /* 0x140000003e5b7fae */ /* 0x0003e2000c101c4e */
[----:B------:R-:W-:Y:S01]  /*1d10*/  IADD3.X R69, R83, UR5, RZ, P1, !PT ;  /* 0x0000000553457c10 */ /* 0x000fe20008ffe4ff */
[----:B------:R-:W-:-:S04]  /*1d20*/  UIADD3.X UR5, URZ, UR5, URZ, UP0, !UPT ;  /* 0x000000053f057290 */ /* 0x000fc800087fe43f */
[----:B------:R2:W-:Y:S04]  /*1d30*/  LDGSTS.E.BYPASS.128 [R92+0x14000], desc[UR14][R68.64], !P0 ;  /* 0x14000000445c7fae */ /* 0x0005e8000c101c4e */
[----:B------:R2:W-:Y:S01]  /*1d40*/  LDGSTS.E.BYPASS.128 [R93+0x14000], desc[UR14][R66.64], !P0 ;  /* 0x14000000425d7fae */ /* 0x0005e2000c101c4e */
[----:B------:R-:W-:Y:S01]  /*1d50*/  ISETP.GE.U32.AND P0, PT, R87, 0xb80, PT ;  /* 0x00000b805700780c */ /* 0x000fe20003f06070 */
[----:B-1----:R-:W-:Y:S02]  /*1d60*/  IMAD.MOV.U32 R62, RZ, RZ, R87 ;  /* 0x000000ffff3e7224 */ /* 0x002fe400078e0057 */
[----:B------:R-:W0:Y:S10]  /*1d70*/  LDGDEPBAR ;  /* 0x00000000000079af */ /* 0x000e340000000000 */
[----:B--2---:R-:W-:Y:S05]  /*1d80*/  @!P0 BRA `(.L_x_0) ;  /* 0xfffffff400ec8947 */ /* 0x004fea000383ffff */
[----:B------:R-:W-:Y:S02]  /*1d90*/  WARPGROUP.DEPBAR.LE gsb0, 0x0 ;  /* 0x00008000000079c5 */ /* 0x000fe40000010000 */
[----:B------:R-:W-:Y:S01]  /*1da0*/  LOP3.LUT R86, R86, 0x3, RZ, 0xc0, !PT ;  /* 0x0000000356567812 */ /* 0x000fe200078ec0ff */
[----:B------:R-:W-:-:S04]  /*1db0*/  DEPBAR.LE SB0, 0x0 ;  /* 0x000080000000791a */ /* 0x000fc80000000000 */
[--C-:B------:R-:W-:Y:S01]  /*1dc0*/  SHF.R.U32.HI R3, RZ, 0x2, R0.reuse ;  /* 0x00000002ff037819 */ /* 0x100fe20000011600 */
[----:B------:R-:W-:Y:S01]  /*1dd0*/  IMAD.SHL.U32 R4, R0, 0x2, RZ ;  /* 0x0000000200047824 */ /* 0x000fe200078e00ff */
[----:B------:R-:W-:Y:S01]  /*1de0*/  SHF.R.U32.HI R5, RZ, 0x3, R0 ;  /* 0x00000003ff057819 */ /* 0x000fe20000011600 */
[----:B------:R-:W-:Y:S01]  /*1df0*/  IMAD.SHL.U32 R6, R86, 0x10, RZ ;  /* 0x0000001056067824 */ /* 0x000fe200078e00ff */
[----:B------:R-:W-:Y:S02]  /*1e00*/  SGXT.U32 R3, R3, 0x3 ;  /* 0x000000030303781a */ /* 0x000fe40000000000 */
[----:B------:R-:W-:Y:S02]  /*1e10*/  CS2R R16, SRZ ;  /* 0x0000000000107805 */ /* 0x000fe4000001ff00 */
[----:B------:R-:W-:Y:S02]  /*1e20*/  LOP3.LUT R4, R4, 0x6, RZ, 0xc0, !PT ;  /* 0x0000000604047812 */ /* 0x000fe400078ec0ff */
[----:B------:R-:W-:-:S02]  /*1e30*/  CS2R R18, SRZ ;  /* 0x0000000000127805 */ /* 0x000fc4000001ff00 */
[----:B------:R-:W-:Y:S02]  /*1e40*/  LOP3.LUT R3, R6, R3, RZ, 0xfc, !PT ;  /* 0x0000000306037212 */ /* 0x000fe400078efcff */
[----:B------:R-:W-:Y:S02]  /*1e50*/  SGXT.U32 R6, R5, 0x4 ;  /* 0x000000040506781a */ /* 0x000fe40000000000 */
[----:B------:R-:W-:Y:S01]  /*1e60*/  LOP3.LUT R57, R2, 0x38, R13, 0xf8, !PT ;  /* 0x0000003802397812 */ /* 0x000fe200078ef80d */
[----:B------:R-:W-:Y:S01]  /*1e70*/  IMAD R3, R3, 0x48, R4 ;  /* 0x0000004803037824 */ /* 0x000fe200078e0204 */
[----:B------:R-:W-:Y:S01]  /*1e80*/  LOP3.LUT R56, R6, R11, RZ, 0xfc, !PT ;  /* 0x0000000b06387212 */ /* 0x000fe200078efcff */
[----:B------:R-:W1:Y:S01]  /*1e90*/  LDC.64 R4, c[0x0][0x210] ;  /* 0x00008400ff047b82 */ /* 0x000e620000000a00 */
[----:B------:R-:W-:Y:S02]  /*1ea0*/  ISETP.GE.AND P0, PT, R57, 0x40, PT ;  /* 0x000000403900780c */ /* 0x000fe40003f06270 */
[----:B------:R-:W-:-:S05]  /*1eb0*/  LEA R6, R3, UR10, 0x2 ;  /* 0x0000000a03067c11 */ /* 0x000fca000f8e10ff */
[----:B------:R-:W-:Y:S01]  /*1ec0*/  BAR.SYNC.DEFER_BLOCKING 0x0 ;  /* 0x0000000000007b1d */ /* 0x000fe20000010000 */
[C---:B------:R-:W-:Y:S02]  /*1ed0*/  ISETP.LT.AND P1, PT, R56.reuse, 0x1000, !P0 ;  /* 0x000010003800780c */ /* 0x040fe40004721270 */
[----:B------:R-:W-:Y:S02]  /*1ee0*/  CS2R R20, SRZ ;  /* 0x0000000000147805 */ /* 0x000fe4000001ff00 */
[----:B------:R-:W-:Y:S01]  /*1ef0*/  CS2R R22, SRZ ;  /* 0x0000000000167805 */ /* 0x000fe2000001ff00 */
[----:B-1----:R-:W-:Y:S01]  /*1f00*/  IMAD.WIDE R2, R57, 0x2, R4 ;  /* 0x0000000239027825 */ /* 0x002fe200078e0204 */
[----:B------:R-:W-:Y:S04]  /*1f10*/  STS.64 [R6], R24 ;  /* 0x0000001806007388 */ /* 0x000fe80000000a00 */
[----:B------:R-:W-:Y:S04]  /*1f20*/  STS.64 [R6+0x900], R26 ;  /* 0x0009001a06007388 */ /* 0x000fe80000000a00 */
[----:B------:R-:W-:Y:S04]  /*1f30*/  STS.64 [R6+0x20], R28 ;  /* 0x0000201c06007388 */ /* 0x000fe80000000a00 */
[----:B------:R-:W-:Y:S04]  /*1f40*/  STS.64 [R6+0x920], R30 ;  /* 0x0009201e06007388 */ /* 0x000fe80000000a00 */
[----:B------:R-:W-:Y:S04]  /*1f50*/  STS.64 [R6+0x40], R32 ;  /* 0x0000402006007388 */ /* 0x000fe80000000a00 */
[----:B------:R-:W-:Y:S04]  /*1f60*/  STS.64 [R6+0x940], R34 ;  /* 0x0009402206007388 */ /* 0x000fe80000000a00 */
[----:B------:R-:W-:Y:S04]  /*1f70*/  STS.64 [R6+0x60], R36 ;  /* 0x0000602406007388 */ /* 0x000fe80000000a00 */
[----:B------:R1:W-:Y:S04]  /*1f80*/  STS.64 [R6+0x960], R38 ;  /* 0x0009602606007388 */ /* 0x0003e80000000a00 */
[----:B------:R-:W-:Y:S04]  /*1f90*/  STS.64 [R6+0x80], R40 ;  /* 0x0000802806007388 */ /* 0x000fe80000000a00 */
[----:B------:R-:W-:Y:S04]  /*1fa0*/  STS.64 [R6+0x980], R42 ;  /* 0x0009802a06007388 */ /* 0x000fe80000000a00 */
[----:B------:R-:W-:Y:S04]  /*1fb0*/  STS.64 [R6+0xa0], R44 ;  /* 0x0000a02c06007388 */ /* 0x000fe80000000a00 */
[----:B------:R-:W-:Y:S04]  /*1fc0*/  STS.64 [R6+0x9a0], R46 ;  /* 0x0009a02e06007388 */ /* 0x000fe80000000a00 */
[----:B------:R-:W-:Y:S04]  /*1fd0*/  STS.64 [R6+0xc0], R48 ;  /* 0x0000c03006007388 */ /* 0x000fe80000000a00 */
[----:B------:R-:W-:Y:S04]  /*1fe0*/  STS.64 [R6+0x9c0], R50 ;  /* 0x0009c03206007388 */ /* 0x000fe80000000a00 */
[----:B------:R-:W-:Y:S04]  /*1ff0*/  STS.64 [R6+0xe0], R52 ;  /* 0x0000e03406007388 */ /* 0x000fe80000000a00 */
[----:B------:R2:W-:Y:S01]  /*2000*/  STS.64 [R6+0x9e0], R54 ;  /* 0x0009e03606007388 */ /* 0x0005e20000000a00 */
[----:B------:R-:W-:Y:S01]  /*2010*/  BAR.SYNC.DEFER_BLOCKING 0x0 ;  /* 0x0000000000007b1d */ /* 0x000fe20000010000 */
[----:B-1----:R-:W-:-:S04]  /*2020*/  LOP3.LUT R38, R56, 0x10, RZ, 0xfc, !PT ;  /* 0x0000001038267812 */ /* 0x002fc800078efcff */
[----:B------:R-:W-:Y:S01]  /*2030*/  ISETP.LT.AND P2, PT, R38, 0x1000, !P0 ;  /* 0x000010002600780c */ /* 0x000fe20004741270 */
[----:B------:R-:W3:-:S12]  /*2040*/  @P1 LDG.E.EL.128 R16, desc[UR14][R2.64] ;  /* 0x0000000e02101981 */ /* 0x000ed8000c2e1d00 */
[----:B------:R-:W4:Y:S01]  /*2050*/  @P2 LDG.E.EL.128 R20, desc[UR14][R2.64] ;  /* 0x0000000e02142981 */ /* 0x000f22000c2e1d00 */
[C---:B------:R-:W-:Y:S02]  /*2060*/  LOP3.LUT R24, R56.reuse, 0x20, RZ, 0xfc, !PT ;  /* 0x0000002038187812 */ /* 0x040fe400078efcff */
[----:B------:R-:W-:Y:S02]  /*2070*/  CS2R R4, SRZ ;  /* 0x0000000000047805 */ /* 0x000fe4000001ff00 */
[----:B------:R-:W-:Y:S02]  /*2080*/  LOP3.LUT R36, R56, 0x30, RZ, 0xfc, !PT ;  /* 0x0000003038247812 */ /* 0x000fe400078efcff */
[----:B--2---:R-:W-:Y:S02]  /*2090*/  CS2R R6, SRZ ;  /* 0x0000000000067805 */ /* 0x004fe4000001ff00 */
[----:B------:R-:W-:Y:S02]  /*20a0*/  ISETP.LT.AND P3, PT, R24, 0x1000, !P0 ;  /* 0x000010001800780c */ /* 0x000fe40004761270 */
[----:B------:R-:W-:-:S02]  /*20b0*/  CS2R R8, SRZ ;  /* 0x0000000000087805 */ /* 0x000fc4000001ff00 */
[----:B------:R-:W-:Y:S02]  /*20c0*/  ISETP.LT.AND P0, PT, R36, 0x1000, !P0 ;  /* 0x000010002400780c */ /* 0x000fe40004701270 */
[----:B------:R-:W-:-:S07]  /*20d0*/  CS2R R10, SRZ ;  /* 0x00000000000a7805 */ /* 0x000fce000001ff00 */
[----:B------:R-:W2:Y:S04]  /*20e0*/  @P3 LDG.E.EL.128 R4, desc[UR14][R2.64] ;  /* 0x0000000e02043981 */ /* 0x000ea8000c2e1d00 */
[----:B------:R1:W5:Y:S01]  /*20f0*/  @P0 LDG.E.EL.128 R8, desc[UR14][R2.64] ;  /* 0x0000000e02080981 */ /* 0x000362000c2e1d00 */
[----:B------:R-:W-:Y:S01]  /*2100*/  SHF.R.U32.HI R0, RZ, 0x3, R0 ;  /* 0x00000003ff007819 */ /* 0x000fe20000011600 */
[----:B------:R-:W-:Y:S01]  /*2110*/  IMAD.SHL.U32 R15, R86, 0x4, RZ ;  /* 0x00000004560f7824 */ /* 0x000fe200078e00ff */
[----:B------:R-:W-:Y:S01]  /*2120*/  LOP3.LUT R13, R13, 0x38, RZ, 0xc0, !PT ;  /* 0x000000380d0d7812 */ /* 0x000fe200078ec0ff */
[--C-:B------:R-:W-:Y:S01]  /*2130*/  IMAD R37, R56, 0x40, R57.reuse ;  /* 0x0000004038257824 */ /* 0x100fe200078e0239 */
[----:B------:R-:W-:Y:S01]  /*2140*/  SGXT.U32 R0, R0, 0x2 ;  /* 0x000000020000781a */ /* 0x000fe20000000000 */
[----:B------:R-:W-:-:S03]  /*2150*/  IMAD R36, R36, 0x40, R57 ;  /* 0x0000004024247824 */ /* 0x000fc600078e0239 */
[----:B------:R-:W-:Y:S01]  /*2160*/  LOP3.LUT R0, R15, R0, RZ, 0xfc, !PT ;  /* 0x000000000f007212 */ /* 0x000fe200078efcff */
[--C-:B-1----:R-:W-:Y:S02]  /*2170*/  IMAD R2, R24, 0x40, R57.reuse ;  /* 0x0000004018027824 */ /* 0x102fe400078e0239 */
[----:B------:R-:W-:Y:S02]  /*2180*/  IMAD R3, R38, 0x40, R57 ;  /* 0x0000004026037824 */ /* 0x000fe400078e0239 */
[----:B------:R-:W-:-:S05]  /*2190*/  IMAD R0, R0, 0x48, R13 ;  /* 0x0000004800007824 */ /* 0x000fca00078e020d */
[----:B------:R-:W-:-:S05]  /*21a0*/  LEA R0, R0, UR10, 0x2 ;  /* 0x0000000a00007c11 */ /* 0x000fca000f8e10ff */
[----:B------:R-:W1:Y:S04]  /*21b0*/  LDS.128 R32, [R0] ;  /* 0x0000000000207984 */ /* 0x000e680000000c00 */
[----:B------:R-:W1:Y:S04]  /*21c0*/  LDS.128 R28, [R0+0x10] ;  /* 0x00001000001c7984 */ /* 0x000e680000000c00 */
[----:B------:R-:W1:Y:S04]  /*21d0*/  LDS.128 R12, [R0+0x1200] ;  /* 0x00120000000c7984 */ /* 0x000e680000000c00 */
[----:B------:R-:W1:Y:S01]  /*21e0*/  LDS.128 R24, [R0+0x1210] ;  /* 0x0012100000187984 */ /* 0x000e620000000c00 */
[C---:B---3--:R-:W-:Y:S01]  /*21f0*/  PRMT R38, R16.reuse, 0x7632, R38 ;  /* 0x0000763210267816 */ /* 0x048fe20000000026 */
[----:B------:R-:W-:Y:S01]  /*2200*/  IMAD.U32 R39, R16, 0x10000, RZ ;  /* 0x0001000010277824 */ /* 0x000fe200078e00ff */
[C---:B------:R-:W-:Y:S01]  /*2210*/  PRMT R16, R17.reuse, 0x7632, R16 ;  /* 0x0000763211107816 */ /* 0x040fe20000000010 */
[----:B------:R-:W-:Y:S01]  /*2220*/  IMAD.U32 R41, R17, 0x10000, RZ ;  /* 0x0001000011297824 */ /* 0x000fe200078e00ff */
[C---:B------:R-:W-:Y:S01]  /*2230*/  PRMT R17, R18.reuse, 0x7632, R17 ;  /* 0x0000763212117816 */ /* 0x040fe20000000011 */
[----:B------:R-:W-:Y:S01]  /*2240*/  IMAD.U32 R43, R18, 0x10000, RZ ;  /* 0x00010000122b7824 */ /* 0x000fe200078e00ff */
[----:B------:R-:W-:Y:S01]  /*2250*/  PRMT R18, R19, 0x7632, R18 ;  /* 0x0000763213127816 */ /* 0x000fe20000000012 */
[----:B------:R-:W-:-:S02]  /*2260*/  IMAD.U32 R16, R16, 0x10000, RZ ;  /* 0x0001000010107824 */ /* 0x000fc400078e00ff */
[----:B-1----:R-:W-:Y:S01]  /*2270*/  FADD R39, R32, R39 ;  /* 0x0000002720277221 */ /* 0x002fe20000000000 */
[----:B------:R-:W-:Y:S02]  /*2280*/  IMAD.U32 R19, R19, 0x10000, RZ ;  /* 0x0001000013137824 */ /* 0x000fe400078e00ff */
[----:B------:R-:W-:Y:S01]  /*2290*/  FADD R34, R34, R41 ;  /* 0x0000002922227221 */ /* 0x000fe20000000000 */
[--C-:B------:R-:W-:Y:S01]  /*22a0*/  FADD R35, R35, R16.reuse ;  /* 0x0000001023237221 */ /* 0x100fe20000000000 */
[----:B------:R-:W-:Y:S01]  /*22b0*/  IMAD.U32 R32, R17, 0x10000, RZ ;  /* 0x0001000011207824 */ /* 0x000fe200078e00ff */
[----:B----4-:R-:W-:Y:S01]  /*22c0*/  PRMT R16, R20, 0x7632, R16 ;  /* 0x0000763214107816 */ /* 0x010fe20000000010 */
[----:B------:R-:W-:Y:S01]  /*22d0*/  IMAD.U32 R18, R18, 0x10000, RZ ;  /* 0x0001000012127824 */ /* 0x000fe200078e00ff */
[----:B------:R-:W-:Y:S01]  /*22e0*/  PRMT R17, R21, 0x7632, R17 ;  /* 0x0000763215117816 */ /* 0x000fe20000000011 */
[----:B------:R-:W-:Y:S02]  /*22f0*/  IMAD.U32 R38, R38, 0x10000, RZ ;  /* 0x0001000026267824 */ /* 0x000fe400078e00ff */
[--C-:B------:R-:W-:Y:S01]  /*2300*/  FADD R40, R30, R19.reuse ;  /* 0x000000131e287221 */ /* 0x100fe20000000000 */
[--C-:B------:R-:W-:Y:S01]  /*2310*/  FADD R41, R31, R18.reuse ;  /* 0x000000121f297221 */ /* 0x100fe20000000000 */
[----:B------:R-:W-:Y:S01]  /*2320*/  IMAD.U32 R31, R20, 0x10000, RZ ;  /* 0x00010000141f7824 */ /* 0x000fe200078e00ff */
[----:B------:R-:W-:Y:S01]  /*2330*/  PRMT R18, R22, 0x7632, R18 ;  /* 0x0000763216127816 */ /* 0x000fe20000000012 */
[----:B------:R-:W-:Y:S01]  /*2340*/  IMAD.U32 R16, R16, 0x10000, RZ ;  /* 0x0001000010107824 */ /* 0x000fe200078e00ff */
[----:B------:R-:W-:Y:S01]  /*2350*/  PRMT R19, R23, 0x7632, R19 ;  /* 0x0000763217137816 */ /* 0x000fe20000000013 */
[----:B------:R-:W-:-:S02]  /*2360*/  IMAD.U32 R21, R21, 0x10000, RZ ;  /* 0x0001000015157824 */ /* 0x000fc400078e00ff */
[----:B------:R-:W-:Y:S01]  /*2370*/  FADD R38, R33, R38 ;  /* 0x0000002621267221 */ /* 0x000fe20000000000 */
[----:B------:R-:W-:Y:S02]  /*2380*/  IMAD.U32 R20, R17, 0x10000, RZ ;  /* 0x0001000011147824 */ /* 0x000fe400078e00ff */
[----:B------:R-:W-:Y:S01]  /*2390*/  FADD R42, R13, R16 ;  /* 0x000000100d2a7221 */ /* 0x000fe20000000000 */
[----:B------:R-:W-:Y:S02]  /*23a0*/  IMAD.U32 R23, R23, 0x10000, RZ ;  /* 0x0001000017177824 */ /* 0x000fe400078e00ff */
[----:B------:R-:W-:Y:S01]  /*23b0*/  FADD R31, R12, R31 ;  /* 0x0000001f0c1f7221 */ /* 0x000fe20000000000 */
[----:B------:R-:W-:Y:S02]  /*23c0*/  IMAD.U32 R33, R22, 0x10000, RZ ;  /* 0x0001000016217824 */ /* 0x000fe400078e00ff */
[----:B------:R-:W-:Y:S01]  /*23d0*/  FADD R17, R14, R21 ;  /* 0x000000150e117221 */ /* 0x000fe20000000000 */
[----:B------:R-:W-:Y:S01]  /*23e0*/  FADD R44, R15, R20 ;  /* 0x000000140f2c7221 */ /* 0x000fe20000000000 */
[----:B------:R-:W-:Y:S01]  /*23f0*/  IMAD.U32 R18, R18, 0x10000, RZ ;  /* 0x0001000012127824 */ /* 0x000fe200078e00ff */
[----:B------:R-:W1:Y:S01]  /*2400*/  LDS.128 R12, [R0+0x2400] ;  /* 0x00240000000c7984 */ /* 0x000e620000000c00 */
[----:B------:R-:W-:-:S02]  /*2410*/  IMAD.U32 R16, R19, 0x10000, RZ ;  /* 0x0001000013107824 */ /* 0x000fc400078e00ff */
[----:B------:R-:W-:Y:S01]  /*2420*/  FADD R24, R24, R33 ;  /* 0x0000002118187221 */ /* 0x000fe20000000000 */
[----:B------:R-:W-:Y:S01]  /*2430*/  FADD R26, R26, R23 ;  /* 0x000000171a1a7221 */ /* 0x000fe20000000000 */
[----:B------:R-:W-:Y:S01]  /*2440*/  FADD R43, R28, R43 ;  /* 0x0000002b1c2b7221 */ /* 0x000fe20000000000 */
[----:B------:R-:W-:Y:S01]  /*2450*/  FADD R30, R29, R32 ;  /* 0x000000201d1e7221 */ /* 0x000fe20000000000 */
[----:B------:R-:W3:Y:S01]  /*2460*/  LDS.128 R20, [R0+0x2410] ;  /* 0x0024100000147984 */ /* 0x000ee20000000c00 */
[----:B------:R-:W-:Y:S01]  /*2470*/  F2FP.BF16.F32.PACK_AB R33, R35, R34 ;  /* 0x000000222321723e */ /* 0x000fe200000010ff */
[----:B------:R-:W4:Y:S01]  /*2480*/  LDC.64 R28, c[0x0][0x228] ;  /* 0x00008a00ff1c7b82 */ /* 0x000f220000000a00 */
[----:B------:R-:W-:Y:S01]  /*2490*/  F2FP.BF16.F32.PACK_AB R35, R41, R40 ;  /* 0x000000282923723e */ /* 0x000fe200000010ff */
[----:B------:R-:W-:Y:S01]  /*24a0*/  FADD R25, R25, R18 ;  /* 0x0000001219197221 */ /* 0x000fe20000000000 */
[----:B------:R-:W-:Y:S01]  /*24b0*/  FADD R27, R27, R16 ;  /* 0x000000101b1b7221 */ /* 0x000fe20000000000 */
[----:B------:R-:W-:Y:S01]  /*24c0*/  F2FP.BF16.F32.PACK_AB R41, R44, R17 ;  /* 0x000000112c29723e */ /* 0x000fe200000010ff */
[----:B--2---:R-:W-:Y:S01]  /*24d0*/  IMAD.U32 R45, R5, 0x10000, RZ ;  /* 0x00010000052d7824 */ /* 0x004fe200078e00ff */
[----:B------:R-:W2:Y:S01]  /*24e0*/  LDS.128 R16, [R0+0x3600] ;  /* 0x0036000000107984 */ /* 0x000ea20000000c00 */
[----:B------:R-:W-:Y:S01]  /*24f0*/  F2FP.BF16.F32.PACK_AB R34, R30, R43 ;  /* 0x0000002b1e22723e */ /* 0x000fe200000010ff */
[----:B------:R-:W-:Y:S01]  /*2500*/  IMAD.U32 R47, R6, 0x10000, RZ ;  /* 0x00010000062f7824 */ /* 0x000fe200078e00ff */
[----:B------:R-:W-:Y:S01]  /*2510*/  F2FP.BF16.F32.PACK_AB R40, R42, R31 ;  /* 0x0000001f2a28723e */ /* 0x000fe200000010ff */
[----:B------:R-:W-:Y:S01]  /*2520*/  IMAD.U32 R49, R7, 0x10000, RZ ;  /* 0x0001000007317824 */ /* 0x000fe200078e00ff */
[----:B------:R-:W-:-:S02]  /*2530*/  F2FP.BF16.F32.PACK_AB R42, R25, R24 ;  /* 0x00000018192a723e */ /* 0x000fc400000010ff */
[----:B------:R-:W-:Y:S02]  /*2540*/  F2FP.BF16.F32.PACK_AB R43, R27, R26 ;  /* 0x0000001a1b2b723e */ /* 0x000fe400000010ff */
[----:B------:R5:W2:Y:S01]  /*2550*/  LDS.128 R24, [R0+0x3610] ;  /* 0x0036100000187984 */ /* 0x000aa20000000c00 */
[----:B------:R-:W-:Y:S02]  /*2560*/  F2FP.BF16.F32.PACK_AB R32, R38, R39 ;  /* 0x000000272620723e */ /* 0x000fe400000010ff */
[----:B-----5:R-:W-:Y:S01]  /*2570*/  PRMT R0, R9, 0x7632, R0 ;  /* 0x0000763209007816 */ /* 0x020fe20000000000 */
[----:B----4-:R-:W-:-:S04]  /*2580*/  IMAD.WIDE R38, R3, 0x2, R28 ;  /* 0x0000000203267825 */ /* 0x010fc800078e021c */
[----:B------:R-:W-:-:S04]  /*2590*/  IMAD.WIDE R30, R37, 0x2, R28 ;  /* 0x00000002251e7825 */ /* 0x000fc800078e021c */
[----:B------:R-:W-:Y:S01]  /*25a0*/  IMAD.WIDE R2, R2, 0x2, R28 ;  /* 0x0000000202027825 */ /* 0x000fe200078e021c */
[----:B------:R4:W-:Y:S03]  /*25b0*/  @P1 STG.E.128 desc[UR14][R30.64], R32 ;  /* 0x000000201e001986 */ /* 0x0009e6000c101d0e */
[----:B-1----:R-:W-:Y:S01]  /*25c0*/  FADD R14, R14, R45 ;  /* 0x0000002d0e0e7221 */ /* 0x002fe20000000000 */
[----:B------:R-:W-:Y:S01]  /*25d0*/  IMAD.WIDE R28, R36, 0x2, R28 ;  /* 0x00000002241c7825 */ /* 0x000fe200078e021c */
[----:B------:R-:W-:-:S03]  /*25e0*/  PRMT R36, R4, 0x7632, R36 ;  /* 0x0000763204247816 */ /* 0x000fc60000000024 */
[----:B---3--:R-:W-:Y:S01]  /*25f0*/  FADD R20, R20, R47 ;  /* 0x0000002f14147221 */ /* 0x008fe20000000000 */
[----:B------:R-:W-:Y:S01]  /*2600*/  FADD R22, R22, R49 ;  /* 0x0000003116167221 */ /* 0x000fe20000000000 */
[----:B------:R-:W-:Y:S01]  /*2610*/  IMAD.U32 R37, R4, 0x10000, RZ ;  /* 0x0001000004257824 */ /* 0x000fe200078e00ff */
[----:B------:R-:W-:Y:S01]  /*2620*/  PRMT R4, R5, 0x7632, R4 ;  /* 0x0000763205047816 */ /* 0x000fe20000000004 */
[----:B------:R-:W-:Y:S01]  /*2630*/  IMAD.U32 R36, R36, 0x10000, RZ ;  /* 0x0001000024247824 */ /* 0x000fe200078e00ff */
[----:B------:R-:W-:Y:S01]  /*2640*/  PRMT R5, R6, 0x7632, R5 ;  /* 0x0000763206057816 */ /* 0x000fe20000000005 */
[----:B------:R-:W-:Y:S01]  /*2650*/  IMAD.U32 R0, R0, 0x10000, RZ ;  /* 0x0001000000007824 */ /* 0x000fe200078e00ff */
[----:B------:R-:W-:Y:S01]  /*2660*/  PRMT R6, R7, 0x7632, R6 ;  /* 0x0000763207067816 */ /* 0x000fe20000000006 */
[----:B------:R-:W-:Y:S01]  /*2670*/  IMAD.U32 R4, R4, 0x10000, RZ ;  /* 0x0001000004047824 */ /* 0x000fe200078e00ff */
[----:B------:R-:W-:Y:S01]  /*2680*/  PRMT R7, R8, 0x7632, R7 ;  /* 0x0000763208077816 */ /* 0x000fe20000000007 */
[----:B------:R-:W-:Y:S01]  /*2690*/  FADD R12, R12, R37 ;  /* 0x000000250c0c7221 */ /* 0x000fe20000000000 */
[----:B------:R-:W-:Y:S01]  /*26a0*/  FADD R13, R13, R36 ;  /* 0x000000240d0d7221 */ /* 0x000fe20000000000 */
[----:B------:R-:W-:-:S02]  /*26b0*/  IMAD.U32 R6, R6, 0x10000, RZ ;  /* 0x0001000006067824 */ /* 0x000fc400078e00ff */
[----:B--2---:R-:W-:Y:S01]  /*26c0*/  FADD R19, R19, R0 ;  /* 0x0000000013137221 */ /* 0x004fe20000000000 */
[----:B----4-:R-:W-:Y:S01]  /*26d0*/  IMAD.U32 R31, R8, 0x10000, RZ ;  /* 0x00010000081f7824 */ /* 0x010fe200078e00ff */
[C---:B------:R-:W-:Y:S01]  /*26e0*/  PRMT R8, R10.reuse, 0x7632, R8 ;  /* 0x000076320a087816 */ /* 0x040fe20000000008 */
[----:B------:R-:W-:Y:S01]  /*26f0*/  IMAD.U32 R35, R10, 0x10000, RZ ;  /* 0x000100000a237824 */ /* 0x000fe200078e00ff */
[----:B------:R1:W-:Y:S01]  /*2700*/  @P2 STG.E.128 desc[UR14][R38.64], R40 ;  /* 0x0000002826002986 */ /* 0x0003e2000c101d0e */
[----:B------:R-:W-:Y:S02]  /*2710*/  IMAD.U32 R10, R5, 0x10000, RZ ;  /* 0x00010000050a7824 */ /* 0x000fe400078e00ff */
[----:B------:R-:W-:Y:S01]  /*2720*/  FADD R5, R15, R4 ;  /* 0x000000040f057221 */ /* 0x000fe20000000000 */
[----:B------:R-:W-:Y:S01]  /*2730*/  IMAD.U32 R33, R9, 0x10000, RZ ;  /* 0x0001000009217824 */ /* 0x000fe200078e00ff */
[----:B------:R-:W-:Y:S01]  /*2740*/  PRMT R9, R11, 0x7632, R9 ;  /* 0x000076320b097816 */ /* 0x000fe20000000009 */
[----:B------:R-:W-:-:S02]  /*2750*/  IMAD.U32 R4, R7, 0x10000, RZ ;  /* 0x0001000007047824 */ /* 0x000fc400078e00ff */
[----:B------:R-:W-:Y:S01]  /*2760*/  FADD R21, R21, R10 ;  /* 0x0000000a15157221 */ /* 0x000fe20000000000 */
[----:B------:R-:W-:Y:S01]  /*2770*/  FADD R7, R23, R6 ;  /* 0x0000000617077221 */ /* 0x000fe20000000000 */
[----:B------:R-:W-:Y:S02]  /*2780*/  IMAD.U32 R11, R11, 0x10000, RZ ;  /* 0x000100000b0b7824 */ /* 0x000fe400078e00ff */
[----:B------:R-:W-:Y:S01]  /*2790*/  FADD R17, R17, R4 ;  /* 0x0000000411117221 */ /* 0x000fe20000000000 */
[----:B------:R-:W-:Y:S01]  /*27a0*/  IMAD.U32 R8, R8, 0x10000, RZ ;  /* 0x0001000008087824 */ /* 0x000fe200078e00ff */
[----:B------:R-:W-:Y:S01]  /*27b0*/  F2FP.BF16.F32.PACK_AB R4, R13, R12 ;  /* 0x0000000c0d04723e */ /* 0x000fe200000010ff */
[----:B------:R-:W-:Y:S01]  /*27c0*/  IMAD.U32 R0, R9, 0x10000, RZ ;  /* 0x0001000009007824 */ /* 0x000fe200078e00ff */
[----:B------:R-:W-:Y:S01]  /*27d0*/  F2FP.BF16.F32.PACK_AB R5, R5, R14 ;  /* 0x0000000e0505723e */ /* 0x000fe200000010ff */
[----:B------:R-:W-:Y:S01]  /*27e0*/  FADD R16, R16, R31 ;  /* 0x0000001f10107221 */ /* 0x000fe20000000000 */
[----:B------:R-:W-:Y:S01]  /*27f0*/  F2FP.BF16.F32.PACK_AB R6, R21, R20 ;  /* 0x000000141506723e */ /* 0x000fe200000010ff */
[----:B------:R-:W-:Y:S01]  /*2800*/  FADD R18, R18, R33 ;  /* 0x0000002112127221 */ /* 0x000fe20000000000 */
[----:B------:R-:W-:Y:S01]  /*2810*/  F2FP.BF16.F32.PACK_AB R7, R7, R22 ;  /* 0x000000160707723e */ /* 0x000fe200000010ff */
[----:B------:R-:W-:Y:S01]  /*2820*/  FADD R24, R24, R35 ;  /* 0x0000002318187221 */ /* 0x000fe20000000000 */
[----:B------:R-:W-:Y:S01]  /*2830*/  FADD R11, R26, R11 ;  /* 0x0000000b1a0b7221 */ /* 0x000fe20000000000 */
[----:B------:R-:W-:Y:S01]  /*2840*/  FADD R25, R25, R8 ;  /* 0x0000000819197221 */ /* 0x000fe20000000000 */
[----:B------:R-:W-:Y:S01]  /*2850*/  FADD R0, R27, R0 ;  /* 0x000000001b007221 */ /* 0x000fe20000000000 */
[----:B------:R1:W-:Y:S01]  /*2860*/  @P3 STG.E.128 desc[UR14][R2.64], R4 ;  /* 0x0000000402003986 */ /* 0x0003e2000c101d0e */
[----:B------:R-:W-:-:S02]  /*2870*/  F2FP.BF16.F32.PACK_AB R8, R17, R16 ;  /* 0x000000101108723e */ /* 0x000fc400000010ff */
[----:B------:R-:W-:Y:S02]  /*2880*/  F2FP.BF16.F32.PACK_AB R9, R19, R18 ;  /* 0x000000121309723e */ /* 0x000fe400000010ff */
[----:B------:R-:W-:Y:S02]  /*2890*/  F2FP.BF16.F32.PACK_AB R10, R25, R24 ;  /* 0x00000018190a723e */ /* 0x000fe400000010ff */
[----:B------:R-:W-:Y:S01]  /*28a0*/  F2FP.BF16.F32.PACK_AB R11, R0, R11 ;  /* 0x0000000b000b723e */ /* 0x000fe200000010ff */
[----:B------:R-:W-:Y:S06]  /*28b0*/  @!P0 EXIT ;  /* 0x000000000000894d */ /* 0x000fec0003800000 */
[----:B------:R-:W-:Y:S01]  /*28c0*/  STG.E.128 desc[UR14][R28.64], R8 ;  /* 0x000000081c007986 */ /* 0x000fe2000c101d0e */
[----:B------:R-:W-:Y:S05]  /*28d0*/  EXIT ;  /* 0x000000000000794d */ /* 0x000fea0003800000 */
.L_x_1:
[----:B------:R-:W-:-:S00]  /*28e0*/  BRA `(.L_x_1) ;  /* 0xfffffffc00fc7947 */ /* 0x000fc0000383ffff */
[----:B------:R-:W-:-:S00]  /*28f0*/  NOP ;  /* 0x0000000000007918 */ /* 0x000fc00000000000 */
        /* <DEDUP_REMOVED lines=8> */
.L_x_2:


//--------------------- .nv.shared.triton_mm      --------------------------
	.section	.nv.shared.triton_mm,"aw",@nobits
	.sectionflags	@""
	.align	16
	.zero		1024


//--------------------- .nv.constant0.triton_mm   --------------------------
	.section	.nv.constant0.triton_mm,"a",@progbits
	.sectionflags	@""
	.align	4
.nv.constant0.triton_mm:
	.zero		560
